	.target	sm_80

	.elftype	@"ET_EXEC"


//--------------------- .note.nv.tkinfo           --------------------------
	.section	.note.nv.tkinfo,"",@"SHT_NOTE"
	.sectionflags	@"SHF_NOTE_NV_TKINFO"
	.tkinfo
        /*0018*/ 	.word	0x00000002
        /*0030*/ 	.string	""
        /*0030*/ 	.string	"ptxas"
        /*0030*/ 	.string	"Cuda compilation tools, release 13.0, V13.0.88"
        /*0030*/ 	.string	"Build cuda_13.0.r13.0/compiler.36424714_0"
        /*0030*/ 	.string	"-v  -suppress-debug-info  -lineinfo  -arch sm_80 "



//--------------------- .note.nv.cuinfo           --------------------------
	.section	.note.nv.cuinfo,"",@"SHT_NOTE"
	.sectionflags	@"SHF_NOTE_NV_CUINFO"
        /*0018*/ 	.short	0x0002
        /*001a*/ 	.short	0x0050
        /*001c*/ 	.short	0x0082
	.zero		2


//--------------------- .nv.info                  --------------------------
	.section	.nv.info,"",@"SHT_CUDA_INFO"
	.align	4


	//----- nvinfo : EIATTR_REGCOUNT
	.align		4
        /*0000*/ 	.byte	0x04, 0x2f
        /*0002*/ 	.short	(.L_2 - .L_1)
	.align		4
.L_1:
        /*0004*/ 	.word	index@(attn_fwd)
        /*0008*/ 	.word	0x000000ff


	//----- nvinfo : EIATTR_FRAME_SIZE
	.align		4
.L_2:
        /*000c*/ 	.byte	0x04, 0x11
        /*000e*/ 	.short	(.L_4 - .L_3)
	.align		4
.L_3:
        /*0010*/ 	.word	index@(attn_fwd)
        /*0014*/ 	.word	0x00000078


	//----- nvinfo : EIATTR_MIN_STACK_SIZE
	.align		4
.L_4:
        /*0018*/ 	.byte	0x04, 0x12
        /*001a*/ 	.short	(.L_6 - .L_5)
	.align		4
.L_5:
        /*001c*/ 	.word	index@(attn_fwd)
        /*0020*/ 	.word	0x00000078
.L_6:


//--------------------- .nv.info.attn_fwd         --------------------------
	.section	.nv.info.attn_fwd,"",@"SHT_CUDA_INFO"
	.sectionflags	@""
	.align	4


	//----- nvinfo : EIATTR_CUDA_API_VERSION
	.align		4
        /*0000*/ 	.byte	0x04, 0x37
        /*0002*/ 	.short	(.L_8 - .L_7)
.L_7:
        /*0004*/ 	.word	0x00000082


	//----- nvinfo : EIATTR_SW2861232_WAR
	.align		4
.L_8:
        /*0008*/ 	.byte	0x01, 0x35
	.zero		2


	//----- nvinfo : EIATTR_PARAM_CBANK
	.align		4
        /*000c*/ 	.byte	0x04, 0x0a
        /*000e*/ 	.short	(.L_10 - .L_9)
	.align		4
.L_9:
        /*0010*/ 	.word	index@(.nv.constant0.attn_fwd)
        /*0014*/ 	.short	0x0160
        /*0016*/ 	.short	0x0088


	//----- nvinfo : EIATTR_CBANK_PARAM_SIZE
	.align		4
.L_10:
        /*0018*/ 	.byte	0x03, 0x19
        /*001a*/ 	.short	0x0088


	//----- nvinfo : EIATTR_KPARAM_INFO
	.align		4
        /*001c*/ 	.byte	0x04, 0x17
        /*001e*/ 	.short	(.L_12 - .L_11)
.L_11:
        /*0020*/ 	.word	0x00000000
        /*0024*/ 	.short	0x0019
        /*0026*/ 	.short	0x0080
        /*0028*/ 	.byte	0x00, 0xf4, 0x21, 0x00


	//----- nvinfo : EIATTR_KPARAM_INFO
	.align		4
.L_12:
        /*002c*/ 	.byte	0x04, 0x17
        /*002e*/ 	.short	(.L_14 - .L_13)
.L_13:
        /*0030*/ 	.word	0x00000000
        /*0034*/ 	.short	0x0018
        /*0036*/ 	.short	0x0078
        /*0038*/ 	.byte	0x00, 0xf4, 0x21, 0x00


	//----- nvinfo : EIATTR_KPARAM_INFO
	.align		4
.L_14:
        /*003c*/ 	.byte	0x04, 0x17
        /*003e*/ 	.short	(.L_16 - .L_15)
.L_15:
        /*0040*/ 	.word	0x00000000
        /*0044*/ 	.short	0x0017
        /*0046*/ 	.short	0x0070
        /*0048*/ 	.byte	0x00, 0xf0, 0x11, 0x00


	//----- nvinfo : EIATTR_KPARAM_INFO
	.align		4
.L_16:
        /*004c*/ 	.byte	0x04, 0x17
        /*004e*/ 	.short	(.L_18 - .L_17)
.L_17:
        /*0050*/ 	.word	0x00000000
        /*0054*/ 	.short	0x0016
        /*0056*/ 	.short	0x006c
        /*0058*/ 	.byte	0x00, 0xf0, 0x11, 0x00


	//----- nvinfo : EIATTR_KPARAM_INFO
	.align		4
.L_18:
        /*005c*/ 	.byte	0x04, 0x17
        /*005e*/ 	.short	(.L_20 - .L_19)
.L_19:
        /*0060*/ 	.word	0x00000000
        /*0064*/ 	.short	0x0015
        /*0066*/ 	.short	0x0068
        /*0068*/ 	.byte	0x00, 0xf0, 0x11, 0x00


	//----- nvinfo : EIATTR_KPARAM_INFO
	.align		4
.L_20:
        /*006c*/ 	.byte	0x04, 0x17
        /*006e*/ 	.short	(.L_22 - .L_21)
.L_21:
        /*0070*/ 	.word	0x00000000
        /*0074*/ 	.short	0x0014
        /*0076*/ 	.short	0x0064
        /*0078*/ 	.byte	0x00, 0xf0, 0x11, 0x00


	//----- nvinfo : EIATTR_KPARAM_INFO
	.align		4
.L_22:
        /*007c*/ 	.byte	0x04, 0x17
        /*007e*/ 	.short	(.L_24 - .L_23)
.L_23:
        /*0080*/ 	.word	0x00000000
        /*0084*/ 	.short	0x0013
        /*0086*/ 	.short	0x0060
        /*0088*/ 	.byte	0x00, 0xf0, 0x11, 0x00


	//----- nvinfo : EIATTR_KPARAM_INFO
	.align		4
.L_24:
        /*008c*/ 	.byte	0x04, 0x17
        /*008e*/ 	.short	(.L_26 - .L_25)
.L_25:
        /*0090*/ 	.word	0x00000000
        /*0094*/ 	.short	0x0012
        /*0096*/ 	.short	0x005c
        /*0098*/ 	.byte	0x00, 0xf0, 0x11, 0x00


	//----- nvinfo : EIATTR_KPARAM_INFO
	.align		4
.L_26:
        /*009c*/ 	.byte	0x04, 0x17
        /*009e*/ 	.short	(.L_28 - .L_27)
.L_27:
        /*00a0*/ 	.word	0x00000000
        /*00a4*/ 	.short	0x0011
        /*00a6*/ 	.short	0x0058
        /*00a8*/ 	.byte	0x00, 0xf0, 0x11, 0x00


	//----- nvinfo : EIATTR_KPARAM_INFO
	.align		4
.L_28:
        /*00ac*/ 	.byte	0x04, 0x17
        /*00ae*/ 	.short	(.L_30 - .L_29)
.L_29:
        /*00b0*/ 	.word	0x00000000
        /*00b4*/ 	.short	0x0010
        /*00b6*/ 	.short	0x0054
        /*00b8*/ 	.byte	0x00, 0xf0, 0x11, 0x00


	//----- nvinfo : EIATTR_KPARAM_INFO
	.align		4
.L_30:
        /*00bc*/ 	.byte	0x04, 0x17
        /*00be*/ 	.short	(.L_32 - .L_31)
.L_31:
        /*00c0*/ 	.word	0x00000000
        /*00c4*/ 	.short	0x000f
        /*00c6*/ 	.short	0x0050
        /*00c8*/ 	.byte	0x00, 0xf0, 0x11, 0x00


	//----- nvinfo : EIATTR_KPARAM_INFO
	.align		4
.L_32:
        /*00cc*/ 	.byte	0x04, 0x17
        /*00ce*/ 	.short	(.L_34 - .L_33)
.L_33:
        /*00d0*/ 	.word	0x00000000
        /*00d4*/ 	.short	0x000e
        /*00d6*/ 	.short	0x004c
        /*00d8*/ 	.byte	0x00, 0xf0, 0x11, 0x00


	//----- nvinfo : EIATTR_KPARAM_INFO
	.align		4
.L_34:
        /*00dc*/ 	.byte	0x04, 0x17
        /*00de*/ 	.short	(.L_36 - .L_35)
.L_35:
        /*00e0*/ 	.word	0x00000000
        /*00e4*/ 	.short	0x000d
        /*00e6*/ 	.short	0x0048
        /*00e8*/ 	.byte	0x00, 0xf0, 0x11, 0x00


	//----- nvinfo : EIATTR_KPARAM_INFO
	.align		4
.L_36:
        /*00ec*/ 	.byte	0x04, 0x17
        /*00ee*/ 	.short	(.L_38 - .L_37)
.L_37:
        /*00f0*/ 	.word	0x00000000
        /*00f4*/ 	.short	0x000c
        /*00f6*/ 	.short	0x0044
        /*00f8*/ 	.byte	0x00, 0xf0, 0x11, 0x00


	//----- nvinfo : EIATTR_KPARAM_INFO
	.align		4
.L_38:
        /*00fc*/ 	.byte	0x04, 0x17
        /*00fe*/ 	.short	(.L_40 - .L_39)
.L_39:
        /*0100*/ 	.word	0x00000000
        /*0104*/ 	.short	0x000b
        /*0106*/ 	.short	0x0040
        /*0108*/ 	.byte	0x00, 0xf0, 0x11, 0x00


	//----- nvinfo : EIATTR_KPARAM_INFO
	.align		4
.L_40:
        /*010c*/ 	.byte	0x04, 0x17
        /*010e*/ 	.short	(.L_42 - .L_41)
.L_41:
        /*0110*/ 	.word	0x00000000
        /*0114*/ 	.short	0x000a
        /*0116*/ 	.short	0x003c
        /*0118*/ 	.byte	0x00, 0xf0, 0x11, 0x00


	//----- nvinfo : EIATTR_KPARAM_INFO
	.align		4
.L_42:
        /*011c*/ 	.byte	0x04, 0x17
        /*011e*/ 	.short	(.L_44 - .L_43)
.L_43:
        /*0120*/ 	.word	0x00000000
        /*0124*/ 	.short	0x0009
        /*0126*/ 	.short	0x0038
        /*0128*/ 	.byte	0x00, 0xf0, 0x11, 0x00


	//----- nvinfo : EIATTR_KPARAM_INFO
	.align		4
.L_44:
        /*012c*/ 	.byte	0x04, 0x17
        /*012e*/ 	.short	(.L_46 - .L_45)
.L_45:
        /*0130*/ 	.word	0x00000000
        /*0134*/ 	.short	0x0008
        /*0136*/ 	.short	0x0034
        /*0138*/ 	.byte	0x00, 0xf0, 0x11, 0x00


	//----- nvinfo : EIATTR_KPARAM_INFO
	.align		4
.L_46:
        /*013c*/ 	.byte	0x04, 0x17
        /*013e*/ 	.short	(.L_48 - .L_47)
.L_47:
        /*0140*/ 	.word	0x00000000
        /*0144*/ 	.short	0x0007
        /*0146*/ 	.short	0x0030
        /*0148*/ 	.byte	0x00, 0xf0, 0x11, 0x00


	//----- nvinfo : EIATTR_KPARAM_INFO
	.align		4
.L_48:
        /*014c*/ 	.byte	0x04, 0x17
        /*014e*/ 	.short	(.L_50 - .L_49)
.L_49:
        /*0150*/ 	.word	0x00000000
        /*0154*/ 	.short	0x0006
        /*0156*/ 	.short	0x002c
        /*0158*/ 	.byte	0x00, 0xf0, 0x11, 0x00


	//----- nvinfo : EIATTR_KPARAM_INFO
	.align		4
.L_50:
        /*015c*/ 	.byte	0x04, 0x17
        /*015e*/ 	.short	(.L_52 - .L_51)
.L_51:
        /*0160*/ 	.word	0x00000000
        /*0164*/ 	.short	0x0005
        /*0166*/ 	.short	0x0028
        /*0168*/ 	.byte	0x00, 0xf0, 0x11, 0x00


	//----- nvinfo : EIATTR_KPARAM_INFO
	.align		4
.L_52:
        /*016c*/ 	.byte	0x04, 0x17
        /*016e*/ 	.short	(.L_54 - .L_53)
.L_53:
        /*0170*/ 	.word	0x00000000
        /*0174*/ 	.short	0x0004
        /*0176*/ 	.short	0x0020
        /*0178*/ 	.byte	0x00, 0xf4, 0x21, 0x00


	//----- nvinfo : EIATTR_KPARAM_INFO
	.align		4
.L_54:
        /*017c*/ 	.byte	0x04, 0x17
        /*017e*/ 	.short	(.L_56 - .L_55)
.L_55:
        /*0180*/ 	.word	0x00000000
        /*0184*/ 	.short	0x0003
        /*0186*/ 	.short	0x0018
        /*0188*/ 	.byte	0x00, 0xf4, 0x21, 0x00


	//----- nvinfo : EIATTR_KPARAM_INFO
	.align		4
.L_56:
        /*018c*/ 	.byte	0x04, 0x17
        /*018e*/ 	.short	(.L_58 - .L_57)
.L_57:
        /*0190*/ 	.word	0x00000000
        /*0194*/ 	.short	0x0002
        /*0196*/ 	.short	0x0010
        /*0198*/ 	.byte	0x00, 0xf4, 0x21, 0x00


	//----- nvinfo : EIATTR_KPARAM_INFO
	.align		4
.L_58:
        /*019c*/ 	.byte	0x04, 0x17
        /*019e*/ 	.short	(.L_60 - .L_59)
.L_59:
        /*01a0*/ 	.word	0x00000000
        /*01a4*/ 	.short	0x0001
        /*01a6*/ 	.short	0x0008
        /*01a8*/ 	.byte	0x00, 0xf4, 0x21, 0x00


	//----- nvinfo : EIATTR_KPARAM_INFO
	.align		4
.L_60:
        /*01ac*/ 	.byte	0x04, 0x17
        /*01ae*/ 	.short	(.L_62 - .L_61)
.L_61:
        /*01b0*/ 	.word	0x00000000
        /*01b4*/ 	.short	0x0000
        /*01b6*/ 	.short	0x0000
        /*01b8*/ 	.byte	0x00, 0xf4, 0x21, 0x00


	//----- nvinfo : EIATTR_MAXREG_COUNT
	.align		4
.L_62:
        /*01bc*/ 	.byte	0x03, 0x1b
        /*01be*/ 	.short	0x00ff


	//----- nvinfo : EIATTR_NUM_BARRIERS
	.align		4
        /*01c0*/ 	.byte	0x02, 0x4c
        /*01c2*/ 	.byte	0x01
	.zero		1


	//----- nvinfo : EIATTR_ANNOTATIONS
	.align		4
        /*01c4*/ 	.byte	0x04, 0x55
        /*01c6*/ 	.short	(.L_64 - .L_63)


	//   ....[0]....
.L_63:
        /*01c8*/ 	.word	0x00000001
        /*01cc*/ 	.byte	0xc0, 0x00, 0x00, 0x00, 0x01, 0x00, 0x00, 0x00, 0xf0, 0x24, 0x00, 0x00, 0x01, 0x00, 0x00, 0x00
        /* <DEDUP_REMOVED lines=13> */
        /*02ac*/ 	.byte	0x90, 0x2e, 0x00, 0x00, 0x01, 0x00, 0x00, 0x00, 0x80, 0x5b, 0x00, 0x00


	//----- nvinfo : EIATTR_MERCURY_ISA_VERSION
	.align		4
.L_64:
        /*02b8*/ 	.byte	0x03, 0x5f
        /*02ba*/ 	.short	0x0000


	//----- nvinfo : EIATTR_COOP_GROUP_MASK_REGIDS
	.align		4
        /*02bc*/ 	.byte	0x04, 0x29
        /*02be*/ 	.short	(.L_66 - .L_65)


	//   ....[0]....
.L_65:
        /*02c0*/ 	.word	0xffffffff


	//   ....[1]....
        /*02c4*/ 	.word	0xffffffff


	//   ....[2]....
        /*02c8*/ 	.word	0xffffffff


	//   ....[3]....
        /*02cc*/ 	.word	0xffffffff


	//   ....[4]....
        /*02d0*/ 	.word	0xffffffff


	//   ....[5]....
        /*02d4*/ 	.word	0xffffffff


	//   ....[6]....
        /*02d8*/ 	.word	0xffffffff


	//   ....[7]....
        /*02dc*/ 	.word	0xffffffff


	//   ....[8]....
        /*02e0*/ 	.word	0xffffffff


	//   ....[9]....
        /*02e4*/ 	.word	0xffffffff


	//   ....[10]....
        /*02e8*/ 	.word	0xffffffff


	//   ....[11]....
        /*02ec*/ 	.word	0xffffffff


	//   ....[12]....
        /*02f0*/ 	.word	0xffffffff


	//   ....[13]....
        /*02f4*/ 	.word	0xffffffff


	//   ....[14]....
        /*02f8*/ 	.word	0xffffffff


	//   ....[15]....
        /*02fc*/ 	.word	0xffffffff


	//   ....[16]....
        /*0300*/ 	.word	0xffffffff


	//   ....[17]....
        /*0304*/ 	.word	0xffffffff


	//   ....[18]....
        /*0308*/ 	.word	0xffffffff


	//   ....[19]....
        /*030c*/ 	.word	0xffffffff


	//   ....[20]....
        /*0310*/ 	.word	0xffffffff


	//   ....[21]....
        /*0314*/ 	.word	0xffffffff


	//   ....[22]....
        /*0318*/ 	.word	0xffffffff


	//   ....[23]....
        /*031c*/ 	.word	0xffffffff


	//   ....[24]....
        /*0320*/ 	.word	0xffffffff


	//   ....[25]....
        /*0324*/ 	.word	0xffffffff


	//   ....[26]....
        /*0328*/ 	.word	0xffffffff


	//   ....[27]....
        /*032c*/ 	.word	0xffffffff


	//   ....[28]....
        /*0330*/ 	.word	0xffffffff


	//   ....[29]....
        /*0334*/ 	.word	0xffffffff


	//   ....[30]....
        /*0338*/ 	.word	0xffffffff


	//   ....[31]....
        /*033c*/ 	.word	0xffffffff


	//   ....[32]....
        /*0340*/ 	.word	0xffffffff


	//   ....[33]....
        /*0344*/ 	.word	0xffffffff


	//   ....[34]....
        /*0348*/ 	.word	0xffffffff


	//   ....[35]....
        /*034c*/ 	.word	0xffffffff


	//----- nvinfo : EIATTR_COOP_GROUP_INSTR_OFFSETS
	.align		4
.L_66:
        /*0350*/ 	.byte	0x04, 0x28
        /*0352*/ 	.short	(.L_68 - .L_67)


	//   ....[0]....
.L_67:
        /*0354*/ 	.word	0x00003f80


	//   ....[1]....
        /*0358*/ 	.word	0x00003f90


	//   ....[2]....
        /*035c*/ 	.word	0x00003fa0


	//   ....[3]....
        /*0360*/ 	.word	0x00003fb0


	//   ....[4]....
        /*0364*/ 	.word	0x00003fc0


	//   ....[5]....
        /*0368*/ 	.word	0x00003fd0


	//   ....[6]....
        /*036c*/ 	.word	0x00003fe0


	//   ....[7]....
        /*0370*/ 	.word	0x00003ff0


	//   ....[8]....
        /*0374*/ 	.word	0x00004080


	//   ....[9]....
        /*0378*/ 	.word	0x00004090


	//   ....[10]....
        /*037c*/ 	.word	0x000040a0


	//   ....[11]....
        /*0380*/ 	.word	0x000040b0


	//   ....[12]....
        /*0384*/ 	.word	0x000040c0


	//   ....[13]....
        /*0388*/ 	.word	0x000040d0


	//   ....[14]....
        /*038c*/ 	.word	0x000040e0


	//   ....[15]....
        /*0390*/ 	.word	0x000040f0


	//   ....[16]....
        /*0394*/ 	.word	0x00004230


	//   ....[17]....
        /*0398*/ 	.word	0x00004250


	//   ....[18]....
        /*039c*/ 	.word	0x00004710


	//   ....[19]....
        /*03a0*/ 	.word	0x00004720


	//   ....[20]....
        /*03a4*/ 	.word	0x00004730


	//   ....[21]....
        /*03a8*/ 	.word	0x00004740


	//   ....[22]....
        /*03ac*/ 	.word	0x00004750


	//   ....[23]....
        /*03b0*/ 	.word	0x00004760


	//   ....[24]....
        /*03b4*/ 	.word	0x00004770


	//   ....[25]....
        /*03b8*/ 	.word	0x00004780


	//   ....[26]....
        /*03bc*/ 	.word	0x00004810


	//   ....[27]....
        /*03c0*/ 	.word	0x00004820


	//   ....[28]....
        /*03c4*/ 	.word	0x00004830


	//   ....[29]....
        /*03c8*/ 	.word	0x00004840


	//   ....[30]....
        /*03cc*/ 	.word	0x00004850


	//   ....[31]....
        /*03d0*/ 	.word	0x00004860


	//   ....[32]....
        /*03d4*/ 	.word	0x00004870


	//   ....[33]....
        /*03d8*/ 	.word	0x00004880


	//   ....[34]....
        /*03dc*/ 	.word	0x000049c0


	//   ....[35]....
        /*03e0*/ 	.word	0x000049e0


	//----- nvinfo : EIATTR_EXIT_INSTR_OFFSETS
	.align		4
.L_68:
        /*03e4*/ 	.byte	0x04, 0x1c
        /*03e6*/ 	.short	(.L_70 - .L_69)


	//   ....[0]....
.L_69:
        /*03e8*/ 	.word	0x00009340


	//   ....[1]....
        /*03ec*/ 	.word	0x000093e0


	//----- nvinfo : EIATTR_REQNTID
	.align		4
.L_70:
        /*03f0*/ 	.byte	0x04, 0x10
        /*03f2*/ 	.short	(.L_72 - .L_71)
.L_71:
        /*03f4*/ 	.word	0x00000100
        /*03f8*/ 	.word	0x00000001
        /*03fc*/ 	.word	0x00000001
.L_72:


//--------------------- .nv.callgraph             --------------------------
	.section	.nv.callgraph,"",@"SHT_CUDA_CALLGRAPH"
	.align	4
	.sectionentsize	8
	.align		4
        /*0000*/ 	.word	0x00000000
	.align		4
        /*0004*/ 	.word	0xffffffff
	.align		4
        /*0008*/ 	.word	0x00000000
	.align		4
        /*000c*/ 	.word	0xfffffffe
	.align		4
        /*0010*/ 	.word	0x00000000
	.align		4
        /*0014*/ 	.word	0xfffffffd
	.align		4
        /*0018*/ 	.word	0x00000000
	.align		4
        /*001c*/ 	.word	0xfffffffc


//--------------------- .nv.rel.action            --------------------------
	.section	.nv.rel.action,"",@"SHT_CUDA_RELOCINFO"
	.align	8
	.sectionentsize	8
        /*0000*/ 	.byte	0x73, 0x00, 0x00, 0x00, 0x00, 0x00, 0x00, 0x00, 0x00, 0x00, 0x00, 0x11, 0x25, 0x00, 0x05, 0x36


//--------------------- .nv.constant4             --------------------------
	.section	.nv.constant4,"a",@progbits
	.align	8
	.align		8
.nv.constant4:
        /*0000*/ 	.dword	_$_str


//--------------------- .nv.constant0.attn_fwd    --------------------------
	.section	.nv.constant0.attn_fwd,"a",@progbits
	.sectionflags	@""
	.align	4
.nv.constant0.attn_fwd:
	.zero		488


//--------------------- .text.attn_fwd            --------------------------
	.section	.text.attn_fwd,"ax",@progbits
	.sectioninfo	@"SHI_REGISTERS=255"
	.align	128
        .global         attn_fwd
        .type           attn_fwd,@function
        .size           attn_fwd,(.L_x_3 - attn_fwd)
        .other          attn_fwd,@"STO_CUDA_ENTRY STV_DEFAULT"
attn_fwd:
.text.attn_fwd:
[----:B------:R-:W-:-:S04]  /*0000*/  IMAD.MOV.U32 R1, RZ, RZ, c[0x0][0x28] ;  /* 0x00000a00ff017624 */ /* 0x000fc800078e00ff */
[----:B------:R-:W0:Y:S01]  /*0010*/  S2R R124, SR_TID.X ;  /* 0x00000000007c7919 */ /* 0x000e220000002100 */
[----:B------:R-:W-:Y:S01]  /*0020*/  IADD3 R1, R1, -0x78, RZ ;  /* 0xffffff8801017810 */ /* 0x000fe20007ffe0ff */
[----:B------:R-:W-:Y:S02]  /*0030*/  ULDC.64 UR4, c[0x0][0x118] ;  /* 0x0000460000047ab9 */ /* 0x000fe40000000a00 */
[----:B------:R-:W1:Y:S04]  /*0040*/  S2R R3, SR_CTAID.X ;  /* 0x0000000000037919 */ /* 0x000e680000002500 */
[----:B------:R-:W2:Y:S01]  /*0050*/  S2R R83, SR_CTAID.Y ;  /* 0x0000000000537919 */ /* 0x000ea20000002600 */
[----:B0-----:R-:W-:Y:S02]  /*0060*/  LOP3.LUT R0, R124, 0x3f, RZ, 0xc0, !PT ;  /* 0x0000003f7c007812 */ /* 0x001fe400078ec0ff */
[----:B------:R-:W-:-:S03]  /*0070*/  SHF.R.U32.HI R2, RZ, 0x6, R124 ;  /* 0x00000006ff027819 */ /* 0x000fc6000001167c */
[----:B-1----:R-:W-:Y:S01]  /*0080*/  IMAD R4, R3, 0x40, R0 ;  /* 0x0000004003047824 */ /* 0x002fe200078e0200 */
[----:B------:R-:W-:Y:S01]  /*0090*/  SGXT.U32 R5, R2, 0x2 ;  /* 0x000000020205781a */ /* 0x000fe20000000000 */
[----:B--2---:R-:W-:Y:S01]  /*00a0*/  IMAD R0, R83, c[0x0][0x190], RZ ;  /* 0x0000640053007a24 */ /* 0x004fe200078e02ff */
[----:B------:R-:W-:Y:S02]  /*00b0*/  MOV R3, c[0x0][0x198] ;  /* 0x0000660000037a02 */ /* 0x000fe40000000f00 */
[----:B------:R0:W-:Y:S01]  /*00c0*/  STL [R1+0x70], R4 ;  /* 0x0000700401007387 */ /* 0x0001e20000100800 */
[----:B------:R-:W-:Y:S02]  /*00d0*/  IMAD R9, R5, c[0x0][0x198], RZ ;  /* 0x0000660005097a24 */ /* 0x000fe400078e02ff */
[C---:B------:R-:W-:Y:S02]  /*00e0*/  IMAD.SHL.U32 R2, R0.reuse, 0x2, RZ ;  /* 0x0000000200027824 */ /* 0x040fe400078e00ff */
[----:B------:R-:W-:Y:S01]  /*00f0*/  IMAD.HI R0, R0, 0x2, RZ ;  /* 0x0000000200007827 */ /* 0x000fe200078e02ff */
[----:B------:R-:W-:-:S03]  /*0100*/  LEA R11, R3, R9, 0x2 ;  /* 0x00000009030b7211 */ /* 0x000fc600078e10ff */
[----:B0-----:R-:W-:-:S04]  /*0110*/  IMAD R4, R4, c[0x0][0x194], RZ ;  /* 0x0000650004047a24 */ /* 0x001fc800078e02ff */
[C---:B------:R-:W-:Y:S02]  /*0120*/  IMAD.SHL.U32 R5, R4.reuse, 0x2, RZ ;  /* 0x0000000204057824 */ /* 0x040fe400078e00ff */
[----:B------:R-:W-:-:S03]  /*0130*/  IMAD.HI R7, R4, 0x2, RZ ;  /* 0x0000000204077827 */ /* 0x000fc600078e02ff */
[----:B------:R-:W-:Y:S01]  /*0140*/  IADD3 R2, P0, P1, R5, c[0x0][0x160], R2 ;  /* 0x0000580005027a10 */ /* 0x000fe2000791e002 */
[----:B------:R-:W-:-:S03]  /*0150*/  IMAD R5, R3, 0x4, R11 ;  /* 0x0000000403057824 */ /* 0x000fc600078e020b */
[----:B------:R-:W-:Y:S01]  /*0160*/  IADD3.X R0, R7, c[0x0][0x164], R0, P0, P1 ;  /* 0x0000590007007a10 */ /* 0x000fe200007e2400 */
[----:B------:R-:W-:Y:S01]  /*0170*/  IMAD R7, R3, 0x4, R5 ;  /* 0x0000000403077824 */ /* 0x000fe200078e0205 */
[-C--:B------:R-:W-:Y:S02]  /*0180*/  LEA R8, P0, R9, R2.reuse, 0x1 ;  /* 0x0000000209087211 */ /* 0x080fe400078008ff */
[----:B------:R-:W-:Y:S02]  /*0190*/  LEA R12, P1, R5, R2, 0x1 ;  /* 0x00000002050c7211 */ /* 0x000fe400078208ff */
[----:B------:R-:W-:Y:S02]  /*01a0*/  LEA.HI.X.SX32 R9, R9, R0, 0x1, P0 ;  /* 0x0000000009097211 */ /* 0x000fe400000f0eff */
[----:B------:R-:W-:Y:S02]  /*01b0*/  LEA R10, P0, R11, R2, 0x1 ;  /* 0x000000020b0a7211 */ /* 0x000fe400078008ff */
[----:B------:R-:W-:Y:S01]  /*01c0*/  LEA R17, R3, R7, 0x2 ;  /* 0x0000000703117211 */ /* 0x000fe200078e10ff */
[----:B------:R0:W2:Y:S01]  /*01d0*/  LDG.E.U16 R4, [R8.64] ;  /* 0x0000000408047981 */ /* 0x0000a2000c1e1500 */
[----:B------:R-:W-:-:S02]  /*01e0*/  LEA.HI.X.SX32 R11, R11, R0, 0x1, P0 ;  /* 0x000000000b0b7211 */ /* 0x000fc400000f0eff */
[----:B------:R-:W-:Y:S01]  /*01f0*/  LEA R14, P0, R7, R2, 0x1 ;  /* 0x00000002070e7211 */ /* 0x000fe200078008ff */
[----:B------:R-:W-:Y:S01]  /*0200*/  IMAD R19, R3, 0x4, R17 ;  /* 0x0000000403137824 */ /* 0x000fe200078e0211 */
[-C--:B------:R-:W-:Y:S02]  /*0210*/  LEA.HI.X.SX32 R13, R5, R0.reuse, 0x1, P1 ;  /* 0x00000000050d7211 */ /* 0x080fe400008f0eff */
[----:B------:R-:W-:Y:S01]  /*0220*/  LEA.HI.X.SX32 R15, R7, R0, 0x1, P0 ;  /* 0x00000000070f7211 */ /* 0x000fe200000f0eff */
[----:B------:R-:W-:Y:S01]  /*0230*/  IMAD R21, R3, 0x4, R19 ;  /* 0x0000000403157824 */ /* 0x000fe200078e0213 */
[C---:B------:R-:W-:Y:S01]  /*0240*/  LEA R16, P0, R17.reuse, R2, 0x1 ;  /* 0x0000000211107211 */ /* 0x040fe200078008ff */
[----:B------:R1:W3:Y:S03]  /*0250*/  LDG.E.U16 R6, [R12.64] ;  /* 0x000000040c067981 */ /* 0x0002e6000c1e1500 */
[----:B------:R-:W-:Y:S01]  /*0260*/  LEA.HI.X.SX32 R17, R17, R0, 0x1, P0 ;  /* 0x0000000011117211 */ /* 0x000fe200000f0eff */
[----:B------:R4:W5:Y:S01]  /*0270*/  LDG.E.U16 R5, [R10.64] ;  /* 0x000000040a057981 */ /* 0x000962000c1e1500 */
[----:B------:R-:W-:-:S02]  /*0280*/  LEA R18, P0, R19, R2, 0x1 ;  /* 0x0000000213127211 */ /* 0x000fc400078008ff */
[----:B0-----:R-:W-:Y:S01]  /*0290*/  LEA R9, R3, R21, 0x2 ;  /* 0x0000001503097211 */ /* 0x001fe200078e10ff */
[----:B------:R0:W2:Y:S01]  /*02a0*/  LDG.E.U16 R7, [R14.64] ;  /* 0x000000040e077981 */ /* 0x0000a2000c1e1500 */
[----:B------:R-:W-:Y:S02]  /*02b0*/  LEA.HI.X.SX32 R19, R19, R0, 0x1, P0 ;  /* 0x0000000013137211 */ /* 0x000fe400000f0eff */
[----:B-1----:R-:W-:Y:S01]  /*02c0*/  LEA R12, P0, R9, R2, 0x1 ;  /* 0x00000002090c7211 */ /* 0x002fe200078008ff */
[----:B------:R1:W2:Y:S01]  /*02d0*/  LDG.E.U16 R8, [R16.64] ;  /* 0x0000000410087981 */ /* 0x0002a2000c1e1500 */
[----:B----4-:R-:W-:Y:S02]  /*02e0*/  IMAD R11, R3, 0x4, R9 ;  /* 0x00000004030b7824 */ /* 0x010fe400078e0209 */
[----:B------:R-:W-:Y:S01]  /*02f0*/  LEA.HI.X.SX32 R13, R9, R0, 0x1, P0 ;  /* 0x00000000090d7211 */ /* 0x000fe200000f0eff */
[----:B------:R4:W2:Y:S01]  /*0300*/  LDG.E.U16 R28, [R18.64] ;  /* 0x00000004121c7981 */ /* 0x0008a2000c1e1500 */
[----:B------:R-:W-:Y:S01]  /*0310*/  IMAD R9, R3, 0x4, R11 ;  /* 0x0000000403097824 */ /* 0x000fe200078e020b */
[----:B------:R-:W-:-:S02]  /*0320*/  LEA R10, P0, R11, R2, 0x1 ;  /* 0x000000020b0a7211 */ /* 0x000fc400078008ff */
[----:B------:R1:W2:Y:S02]  /*0330*/  LDG.E.U16 R32, [R12.64] ;  /* 0x000000040c207981 */ /* 0x0002a4000c1e1500 */
[----:B------:R-:W-:Y:S02]  /*0340*/  LEA R23, R3, R9, 0x2 ;  /* 0x0000000903177211 */ /* 0x000fe400078e10ff */
[----:B------:R-:W-:Y:S02]  /*0350*/  LEA.HI.X.SX32 R11, R11, R0, 0x1, P0 ;  /* 0x000000000b0b7211 */ /* 0x000fe400000f0eff */
[-C--:B------:R-:W-:Y:S01]  /*0360*/  LEA R20, P1, R21, R2.reuse, 0x1 ;  /* 0x0000000215147211 */ /* 0x080fe200078208ff */
[----:B------:R-:W-:Y:S01]  /*0370*/  IMAD R25, R3, 0x4, R23 ;  /* 0x0000000403197824 */ /* 0x000fe200078e0217 */
[----:B0-----:R-:W-:Y:S01]  /*0380*/  LEA R14, P0, R9, R2, 0x1 ;  /* 0x00000002090e7211 */ /* 0x001fe200078008ff */
[----:B------:R0:W2:Y:S01]  /*0390*/  LDG.E.U16 R34, [R10.64] ;  /* 0x000000040a227981 */ /* 0x0000a2000c1e1500 */
[----:B------:R-:W-:-:S02]  /*03a0*/  LEA.HI.X.SX32 R21, R21, R0, 0x1, P1 ;  /* 0x0000000015157211 */ /* 0x000fc400008f0eff */
[----:B------:R-:W-:Y:S01]  /*03b0*/  LEA.HI.X.SX32 R15, R9, R0, 0x1, P0 ;  /* 0x00000000090f7211 */ /* 0x000fe200000f0eff */
[----:B------:R-:W-:Y:S01]  /*03c0*/  IMAD R9, R3, 0x4, R25 ;  /* 0x0000000403097824 */ /* 0x000fe200078e0219 */
[C---:B----4-:R-:W-:Y:S01]  /*03d0*/  LEA R18, P0, R25.reuse, R2, 0x1 ;  /* 0x0000000219127211 */ /* 0x050fe200078008ff */
[----:B------:R4:W2:Y:S03]  /*03e0*/  LDG.E.U16 R30, [R20.64] ;  /* 0x00000004141e7981 */ /* 0x0008a6000c1e1500 */
[----:B------:R-:W-:Y:S01]  /*03f0*/  LEA.HI.X.SX32 R19, R25, R0, 0x1, P0 ;  /* 0x0000000019137211 */ /* 0x000fe200000f0eff */
[----:B------:R0:W2:Y:S01]  /*0400*/  LDG.E.U16 R36, [R14.64] ;  /* 0x000000040e247981 */ /* 0x0000a2000c1e1500 */
[-C--:B-1----:R-:W-:Y:S02]  /*0410*/  LEA R12, P0, R9, R2.reuse, 0x1 ;  /* 0x00000002090c7211 */ /* 0x082fe400078008ff */
[----:B------:R-:W-:Y:S01]  /*0420*/  LEA R16, P1, R23, R2, 0x1 ;  /* 0x0000000217107211 */ /* 0x000fe200078208ff */
[----:B------:R1:W2:Y:S01]  /*0430*/  LDG.E.U16 R40, [R18.64] ;  /* 0x0000000412287981 */ /* 0x0002a2000c1e1500 */
[----:B----4-:R-:W-:-:S02]  /*0440*/  LEA R21, R3, R9, 0x2 ;  /* 0x0000000903157211 */ /* 0x010fc400078e10ff */
[----:B------:R-:W-:-:S03]  /*0450*/  LEA.HI.X.SX32 R13, R9, R0, 0x1, P0 ;  /* 0x00000000090d7211 */ /* 0x000fc600000f0eff */
[----:B------:R-:W-:Y:S01]  /*0460*/  IMAD R9, R3, 0x4, R21 ;  /* 0x0000000403097824 */ /* 0x000fe200078e0215 */
[----:B------:R-:W-:Y:S01]  /*0470*/  LEA.HI.X.SX32 R17, R23, R0, 0x1, P1 ;  /* 0x0000000017117211 */ /* 0x000fe200008f0eff */
[----:B------:R4:W2:Y:S01]  /*0480*/  LDG.E.U16 R42, [R12.64] ;  /* 0x000000040c2a7981 */ /* 0x0008a2000c1e1500 */
[-C--:B0-----:R-:W-:Y:S01]  /*0490*/  LEA R10, P0, R21, R2.reuse, 0x1 ;  /* 0x00000002150a7211 */ /* 0x081fe200078008ff */
[----:B------:R-:W-:Y:S01]  /*04a0*/  IMAD R23, R3, 0x4, R9 ;  /* 0x0000000403177824 */ /* 0x000fe200078e0209 */
[----:B------:R-:W-:Y:S01]  /*04b0*/  LEA R20, P1, R9, R2, 0x1 ;  /* 0x0000000209147211 */ /* 0x000fe200078208ff */
[----:B------:R0:W2:Y:S01]  /*04c0*/  LDG.E.U16 R38, [R16.64] ;  /* 0x0000000410267981 */ /* 0x0000a2000c1e1500 */
[-C--:B------:R-:W-:Y:S02]  /*04d0*/  LEA.HI.X.SX32 R11, R21, R0.reuse, 0x1, P0 ;  /* 0x00000000150b7211 */ /* 0x080fe400000f0eff */
[----:B------:R-:W-:Y:S02]  /*04e0*/  LEA.HI.X.SX32 R21, R9, R0, 0x1, P1 ;  /* 0x0000000009157211 */ /* 0x000fe400008f0eff */
[----:B------:R-:W-:Y:S01]  /*04f0*/  LEA R14, P0, R23, R2, 0x1 ;  /* 0x00000002170e7211 */ /* 0x000fe200078008ff */
[----:B------:R4:W2:Y:S01]  /*0500*/  LDG.E.U16 R44, [R10.64] ;  /* 0x000000040a2c7981 */ /* 0x0008a2000c1e1500 */
[----:B------:R-:W-:-:S02]  /*0510*/  LEA R9, R3, R23, 0x2 ;  /* 0x0000001703097211 */ /* 0x000fc400078e10ff */
[----:B------:R-:W-:Y:S01]  /*0520*/  LEA.HI.X.SX32 R15, R23, R0, 0x1, P0 ;  /* 0x00000000170f7211 */ /* 0x000fe200000f0eff */
[----:B------:R4:W2:Y:S01]  /*0530*/  LDG.E.U16 R46, [R20.64] ;  /* 0x00000004142e7981 */ /* 0x0008a2000c1e1500 */
[----:B0-----:R-:W-:Y:S01]  /*0540*/  LEA R16, P0, R9, R2, 0x1 ;  /* 0x0000000209107211 */ /* 0x001fe200078008ff */
[----:B-1----:R-:W-:Y:S02]  /*0550*/  IMAD R19, R3, 0x4, R9 ;  /* 0x0000000403137824 */ /* 0x002fe400078e0209 */
[----:B------:R0:W2:Y:S01]  /*0560*/  LDG.E.U16 R45, [R14.64] ;  /* 0x000000040e2d7981 */ /* 0x0000a2000c1e1500 */
[----:B------:R-:W-:Y:S01]  /*0570*/  LEA.HI.X.SX32 R17, R9, R0, 0x1, P0 ;  /* 0x0000000009117211 */ /* 0x000fe200000f0eff */
[----:B------:R-:W-:Y:S01]  /*0580*/  IMAD R9, R3, 0x4, R19 ;  /* 0x0000000403097824 */ /* 0x000fe200078e0213 */
[----:B----4-:R-:W-:-:S03]  /*0590*/  LEA R12, P0, R19, R2, 0x1 ;  /* 0x00000002130c7211 */ /* 0x010fc600078008ff */
[----:B------:R1:W4:Y:S01]  /*05a0*/  LDG.E.U16 R48, [R16.64] ;  /* 0x0000000410307981 */ /* 0x000322000c1e1500 */
[----:B------:R-:W-:Y:S02]  /*05b0*/  LEA R18, P1, R9, R2, 0x1 ;  /* 0x0000000209127211 */ /* 0x000fe400078208ff */
[----:B------:R-:W-:Y:S02]  /*05c0*/  LEA R23, R3, R9, 0x2 ;  /* 0x0000000903177211 */ /* 0x000fe400078e10ff */
[-C--:B------:R-:W-:Y:S02]  /*05d0*/  LEA.HI.X.SX32 R13, R19, R0.reuse, 0x1, P0 ;  /* 0x00000000130d7211 */ /* 0x080fe400000f0eff */
[----:B------:R-:W-:Y:S01]  /*05e0*/  LEA.HI.X.SX32 R19, R9, R0, 0x1, P1 ;  /* 0x0000000009137211 */ /* 0x000fe200008f0eff */
[----:B------:R-:W-:Y:S01]  /*05f0*/  IMAD R9, R3, 0x4, R23 ;  /* 0x0000000403097824 */ /* 0x000fe200078e0217 */
[----:B------:R-:W-:Y:S01]  /*0600*/  LEA R10, P0, R23, R2, 0x1 ;  /* 0x00000002170a7211 */ /* 0x000fe200078008ff */
[----:B------:R1:W2:Y:S02]  /*0610*/  LDG.E.U16 R47, [R12.64] ;  /* 0x000000040c2f7981 */ /* 0x0002a4000c1e1500 */
[----:B------:R-:W-:Y:S01]  /*0620*/  IMAD R21, R3, 0x4, R9 ;  /* 0x0000000403157824 */ /* 0x000fe200078e0209 */
[----:B------:R-:W-:Y:S01]  /*0630*/  LEA.HI.X.SX32 R11, R23, R0, 0x1, P0 ;  /* 0x00000000170b7211 */ /* 0x000fe200000f0eff */
[----:B------:R1:W3:Y:S01]  /*0640*/  LDG.E.U16 R50, [R18.64] ;  /* 0x0000000412327981 */ /* 0x0002e2000c1e1500 */
[----:B0-----:R-:W-:-:S03]  /*0650*/  LEA R14, P0, R9, R2, 0x1 ;  /* 0x00000002090e7211 */ /* 0x001fc600078008ff */
[----:B------:R0:W3:Y:S01]  /*0660*/  LDG.E.U16 R49, [R10.64] ;  /* 0x000000040a317981 */ /* 0x0000e2000c1e1500 */
[----:B------:R-:W-:Y:S02]  /*0670*/  LEA.HI.X.SX32 R15, R9, R0, 0x1, P0 ;  /* 0x00000000090f7211 */ /* 0x000fe400000f0eff */
[----:B------:R-:W-:Y:S02]  /*0680*/  LEA R9, R3, R21, 0x2 ;  /* 0x0000001503097211 */ /* 0x000fe400078e10ff */
[-C--:B-1----:R-:W-:Y:S01]  /*0690*/  LEA R16, P0, R21, R2.reuse, 0x1 ;  /* 0x0000000215107211 */ /* 0x082fe200078008ff */
[----:B------:R1:W4:Y:S01]  /*06a0*/  LDG.E.U16 R52, [R14.64] ;  /* 0x000000040e347981 */ /* 0x000322000c1e1500 */
[----:B------:R-:W-:Y:S01]  /*06b0*/  LEA R20, P1, R9, R2, 0x1 ;  /* 0x0000000209147211 */ /* 0x000fe200078208ff */
[----:B------:R-:W-:Y:S01]  /*06c0*/  IMAD R23, R3, 0x4, R9 ;  /* 0x0000000403177824 */ /* 0x000fe200078e0209 */
[-C--:B------:R-:W-:Y:S02]  /*06d0*/  LEA.HI.X.SX32 R17, R21, R0.reuse, 0x1, P0 ;  /* 0x0000000015117211 */ /* 0x080fe400000f0eff */
[----:B------:R-:W-:Y:S01]  /*06e0*/  LEA.HI.X.SX32 R21, R9, R0, 0x1, P1 ;  /* 0x0000000009157211 */ /* 0x000fe200008f0eff */
[----:B------:R-:W-:Y:S01]  /*06f0*/  IMAD R9, R3, 0x4, R23 ;  /* 0x0000000403097824 */ /* 0x000fe200078e0217 */
[C---:B------:R-:W-:Y:S01]  /*0700*/  LEA R12, P0, R23.reuse, R2, 0x1 ;  /* 0x00000002170c7211 */ /* 0x040fe200078008ff */
[----:B------:R1:W4:Y:S03]  /*0710*/  LDG.E.U16 R51, [R16.64] ;  /* 0x0000000410337981 */ /* 0x000326000c1e1500 */
[----:B------:R-:W-:Y:S01]  /*0720*/  LEA.HI.X.SX32 R13, R23, R0, 0x1, P0 ;  /* 0x00000000170d7211 */ /* 0x000fe200000f0eff */
[----:B------:R1:W4:Y:S01]  /*0730*/  LDG.E.U16 R54, [R20.64] ;  /* 0x0000000414367981 */ /* 0x000322000c1e1500 */
[----:B0-----:R-:W-:-:S02]  /*0740*/  LEA R10, P0, R9, R2, 0x1 ;  /* 0x00000002090a7211 */ /* 0x001fc400078008ff */
[----:B------:R-:W-:Y:S01]  /*0750*/  LEA R19, R3, R9, 0x2 ;  /* 0x0000000903137211 */ /* 0x000fe200078e10ff */
[----:B------:R0:W4:Y:S01]  /*0760*/  LDG.E.U16 R53, [R12.64] ;  /* 0x000000040c357981 */ /* 0x000122000c1e1500 */
[----:B------:R-:W-:-:S03]  /*0770*/  LEA.HI.X.SX32 R11, R9, R0, 0x1, P0 ;  /* 0x00000000090b7211 */ /* 0x000fc600000f0eff */
[----:B------:R-:W-:Y:S01]  /*0780*/  IMAD R9, R3, 0x4, R19 ;  /* 0x0000000403097824 */ /* 0x000fe200078e0213 */
[-C--:B-1----:R-:W-:Y:S01]  /*0790*/  LEA R14, P0, R19, R2.reuse, 0x1 ;  /* 0x00000002130e7211 */ /* 0x082fe200078008ff */
[----:B------:R1:W5:Y:S02]  /*07a0*/  LDG.E.U16 R56, [R10.64] ;  /* 0x000000040a387981 */ /* 0x000364000c1e1500 */
[----:B------:R-:W-:Y:S01]  /*07b0*/  IMAD R23, R3, 0x4, R9 ;  /* 0x0000000403177824 */ /* 0x000fe200078e0209 */
[----:B------:R-:W-:Y:S02]  /*07c0*/  LEA R18, P1, R9, R2, 0x1 ;  /* 0x0000000209127211 */ /* 0x000fe400078208ff */
[-C--:B------:R-:W-:Y:S02]  /*07d0*/  LEA.HI.X.SX32 R15, R19, R0.reuse, 0x1, P0 ;  /* 0x00000000130f7211 */ /* 0x080fe400000f0eff */
[----:B------:R-:W-:Y:S02]  /*07e0*/  LEA.HI.X.SX32 R19, R9, R0, 0x1, P1 ;  /* 0x0000000009137211 */ /* 0x000fe400008f0eff */
[----:B------:R-:W-:Y:S01]  /*07f0*/  LEA R16, P0, R23, R2, 0x1 ;  /* 0x0000000217107211 */ /* 0x000fe200078008ff */
[----:B------:R1:W5:Y:S01]  /*0800*/  LDG.E.U16 R55, [R14.64] ;  /* 0x000000040e377981 */ /* 0x000362000c1e1500 */
[----:B------:R-:W-:-:S02]  /*0810*/  LEA R9, R3, R23, 0x2 ;  /* 0x0000001703097211 */ /* 0x000fc400078e10ff */
[----:B------:R-:W-:Y:S01]  /*0820*/  LEA.HI.X.SX32 R17, R23, R0, 0x1, P0 ;  /* 0x0000000017117211 */ /* 0x000fe200000f0eff */
[----:B------:R1:W5:Y:S01]  /*0830*/  LDG.E.U16 R58, [R18.64] ;  /* 0x00000004123a7981 */ /* 0x000362000c1e1500 */
[----:B0-----:R-:W-:Y:S01]  /*0840*/  LEA R12, P0, R9, R2, 0x1 ;  /* 0x00000002090c7211 */ /* 0x001fe200078008ff */
[----:B------:R-:W-:Y:S02]  /*0850*/  IMAD R21, R3, 0x4, R9 ;  /* 0x0000000403157824 */ /* 0x000fe400078e0209 */
[----:B------:R0:W5:Y:S01]  /*0860*/  LDG.E.U16 R57, [R16.64] ;  /* 0x0000000410397981 */ /* 0x000162000c1e1500 */
[----:B------:R-:W-:Y:S01]  /*0870*/  LEA.HI.X.SX32 R13, R9, R0, 0x1, P0 ;  /* 0x00000000090d7211 */ /* 0x000fe200000f0eff */
[----:B------:R-:W-:Y:S01]  /*0880*/  IMAD R9, R3, 0x4, R21 ;  /* 0x0000000403097824 */ /* 0x000fe200078e0215 */
[----:B-1----:R-:W-:-:S03]  /*0890*/  LEA R10, P0, R21, R2, 0x1 ;  /* 0x00000002150a7211 */ /* 0x002fc600078008ff */
[----:B------:R1:W5:Y:S01]  /*08a0*/  LDG.E.U16 R60, [R12.64] ;  /* 0x000000040c3c7981 */ /* 0x000362000c1e1500 */
[----:B------:R-:W-:Y:S02]  /*08b0*/  LEA R23, R3, R9, 0x2 ;  /* 0x0000000903177211 */ /* 0x000fe400078e10ff */
[----:B------:R-:W-:-:S03]  /*08c0*/  LEA R20, P1, R9, R2, 0x1 ;  /* 0x0000000209147211 */ /* 0x000fc600078208ff */
[----:B------:R-:W-:Y:S01]  /*08d0*/  IMAD R25, R3, 0x4, R23 ;  /* 0x0000000403197824 */ /* 0x000fe200078e0217 */
[-C--:B------:R-:W-:Y:S02]  /*08e0*/  LEA.HI.X.SX32 R11, R21, R0.reuse, 0x1, P0 ;  /* 0x00000000150b7211 */ /* 0x080fe400000f0eff */
[----:B------:R-:W-:Y:S01]  /*08f0*/  LEA.HI.X.SX32 R21, R9, R0, 0x1, P1 ;  /* 0x0000000009157211 */ /* 0x000fe200008f0eff */
[----:B------:R-:W-:Y:S01]  /*0900*/  IMAD R9, R3, 0x4, R25 ;  /* 0x0000000403097824 */ /* 0x000fe200078e0219 */
[----:B------:R-:W-:Y:S01]  /*0910*/  LEA R14, P0, R23, R2, 0x1 ;  /* 0x00000002170e7211 */ /* 0x000fe200078008ff */
[----:B------:R1:W5:Y:S03]  /*0920*/  LDG.E.U16 R59, [R10.64] ;  /* 0x000000040a3b7981 */ /* 0x000366000c1e1500 */
[----:B------:R-:W-:Y:S01]  /*0930*/  LEA R19, R3, R9, 0x2 ;  /* 0x0000000903137211 */ /* 0x000fe200078e10ff */
[----:B------:R1:W5:Y:S01]  /*0940*/  LDG.E.U16 R62, [R20.64] ;  /* 0x00000004143e7981 */ /* 0x000362000c1e1500 */
[----:B------:R-:W-:-:S02]  /*0950*/  LEA.HI.X.SX32 R15, R23, R0, 0x1, P0 ;  /* 0x00000000170f7211 */ /* 0x000fc400000f0eff */
[----:B0-----:R-:W-:Y:S01]  /*0960*/  LEA R16, P0, R25, R2, 0x1 ;  /* 0x0000000219107211 */ /* 0x001fe200078008ff */
[----:B------:R-:W-:Y:S02]  /*0970*/  IMAD R23, R3, 0x4, R19 ;  /* 0x0000000403177824 */ /* 0x000fe400078e0213 */
[----:B------:R0:W5:Y:S01]  /*0980*/  LDG.E.U16 R61, [R14.64] ;  /* 0x000000040e3d7981 */ /* 0x000162000c1e1500 */
[----:B------:R-:W-:Y:S01]  /*0990*/  LEA.HI.X.SX32 R17, R25, R0, 0x1, P0 ;  /* 0x0000000019117211 */ /* 0x000fe200000f0eff */
[----:B------:R-:W-:Y:S01]  /*09a0*/  IMAD R25, R3, 0x4, R23 ;  /* 0x0000000403197824 */ /* 0x000fe200078e0217 */
[----:B-1----:R-:W-:-:S03]  /*09b0*/  LEA R12, P0, R9, R2, 0x1 ;  /* 0x00000002090c7211 */ /* 0x002fc600078008ff */
[----:B------:R1:W5:Y:S01]  /*09c0*/  LDG.E.U16 R64, [R16.64] ;  /* 0x0000000410407981 */ /* 0x000362000c1e1500 */
[----:B------:R-:W-:Y:S02]  /*09d0*/  LEA.HI.X.SX32 R13, R9, R0, 0x1, P0 ;  /* 0x00000000090d7211 */ /* 0x000fe400000f0eff */
[----:B------:R-:W-:Y:S02]  /*09e0*/  LEA R9, R3, R25, 0x2 ;  /* 0x0000001903097211 */ /* 0x000fe400078e10ff */
[----:B------:R-:W-:Y:S01]  /*09f0*/  LEA R10, P0, R23, R2, 0x1 ;  /* 0x00000002170a7211 */ /* 0x000fe200078008ff */
[----:B------:R1:W5:Y:S02]  /*0a00*/  LDG.E.U16 R63, [R12.64] ;  /* 0x000000040c3f7981 */ /* 0x000364000c1e1500 */
[----:B------:R-:W-:Y:S01]  /*0a10*/  IMAD R21, R3, 0x4, R9 ;  /* 0x0000000403157824 */ /* 0x000fe200078e0209 */
[----:B------:R-:W-:-:S03]  /*0a20*/  LEA.HI.X.SX32 R11, R23, R0, 0x1, P0 ;  /* 0x00000000170b7211 */ /* 0x000fc600000f0eff */
[----:B------:R-:W-:Y:S01]  /*0a30*/  IMAD R23, R3, 0x4, R21 ;  /* 0x0000000403177824 */ /* 0x000fe200078e0215 */
[----:B0-----:R-:W-:Y:S01]  /*0a40*/  LEA R14, P0, R25, R2, 0x1 ;  /* 0x00000002190e7211 */ /* 0x001fe200078008ff */
[----:B------:R0:W5:Y:S03]  /*0a50*/  LDG.E.U16 R65, [R10.64] ;  /* 0x000000040a417981 */ /* 0x000166000c1e1500 */
[----:B------:R-:W-:Y:S02]  /*0a60*/  LEA R27, R3, R23, 0x2 ;  /* 0x00000017031b7211 */ /* 0x000fe400078e10ff */
[----:B------:R-:W-:-:S03]  /*0a70*/  LEA.HI.X.SX32 R15, R25, R0, 0x1, P0 ;  /* 0x00000000190f7211 */ /* 0x000fc600000f0eff */
[----:B------:R-:W-:Y:S01]  /*0a80*/  IMAD R25, R3, 0x4, R27 ;  /* 0x0000000403197824 */ /* 0x000fe200078e021b */
[----:B-1----:R-:W-:Y:S01]  /*0a90*/  LEA R16, P0, R9, R2, 0x1 ;  /* 0x0000000209107211 */ /* 0x002fe200078008ff */
[----:B------:R1:W5:Y:S03]  /*0aa0*/  LDG.E.U16 R68, [R14.64] ;  /* 0x000000040e447981 */ /* 0x000366000c1e1500 */
[----:B------:R-:W-:Y:S02]  /*0ab0*/  LEA R29, R3, R25, 0x2 ;  /* 0x00000019031d7211 */ /* 0x000fe400078e10ff */
[----:B------:R-:W-:-:S03]  /*0ac0*/  LEA.HI.X.SX32 R17, R9, R0, 0x1, P0 ;  /* 0x0000000009117211 */ /* 0x000fc600000f0eff */
[----:B------:R-:W-:Y:S01]  /*0ad0*/  IMAD R9, R3, 0x4, R29 ;  /* 0x0000000403097824 */ /* 0x000fe200078e021d */
[----:B------:R-:W-:Y:S01]  /*0ae0*/  LEA R12, P0, R23, R2, 0x1 ;  /* 0x00000002170c7211 */ /* 0x000fe200078008ff */
[----:B------:R1:W5:Y:S03]  /*0af0*/  LDG.E.U16 R67, [R16.64] ;  /* 0x0000000410437981 */ /* 0x000366000c1e1500 */
[----:B------:R-:W-:Y:S02]  /*0b00*/  LEA R31, R3, R9, 0x2 ;  /* 0x00000009031f7211 */ /* 0x000fe400078e10ff */
[----:B------:R-:W-:Y:S02]  /*0b10*/  LEA.HI.X.SX32 R13, R23, R0, 0x1, P0 ;  /* 0x00000000170d7211 */ /* 0x000fe400000f0eff */
[-C--:B0-----:R-:W-:Y:S01]  /*0b20*/  LEA R10, P0, R27, R2.reuse, 0x1 ;  /* 0x000000021b0a7211 */ /* 0x081fe200078008ff */
[----:B------:R-:W-:Y:S01]  /*0b30*/  IMAD R23, R3, 0x4, R31 ;  /* 0x0000000403177824 */ /* 0x000fe200078e021f */
[----:B------:R-:W-:Y:S01]  /*0b40*/  LEA R18, P1, R19, R2, 0x1 ;  /* 0x0000000213127211 */ /* 0x000fe200078208ff */
[----:B------:R0:W5:Y:S01]  /*0b50*/  LDG.E.U16 R69, [R12.64] ;  /* 0x000000040c457981 */ /* 0x000162000c1e1500 */
[----:B------:R-:W-:-:S02]  /*0b60*/  LEA.HI.X.SX32 R11, R27, R0, 0x1, P0 ;  /* 0x000000001b0b7211 */ /* 0x000fc400000f0eff */
[----:B------:R-:W-:Y:S02]  /*0b70*/  LEA R27, R3, R23, 0x2 ;  /* 0x00000017031b7211 */ /* 0x000fe400078e10ff */
[----:B------:R-:W-:Y:S01]  /*0b80*/  LEA.HI.X.SX32 R19, R19, R0, 0x1, P1 ;  /* 0x0000000013137211 */ /* 0x000fe200008f0eff */
[----:B------:R0:W5:Y:S01]  /*0b90*/  LDG.E.U16 R72, [R10.64] ;  /* 0x000000040a487981 */ /* 0x000162000c1e1500 */
[-C--:B------:R-:W-:Y:S01]  /*0ba0*/  LEA R20, P1, R21, R2.reuse, 0x1 ;  /* 0x0000000215147211 */ /* 0x080fe200078208ff */
[----:B------:R-:W-:Y:S01]  /*0bb0*/  IMAD R33, R3, 0x4, R27 ;  /* 0x0000000403217824 */ /* 0x000fe200078e021b */
[----:B-1----:R-:W-:Y:S01]  /*0bc0*/  LEA R14, P0, R25, R2, 0x1 ;  /* 0x00000002190e7211 */ /* 0x002fe200078008ff */
[----:B------:R1:W5:Y:S01]  /*0bd0*/  LDG.E.U16 R66, [R18.64] ;  /* 0x0000000412427981 */ /* 0x000362000c1e1500 */
[-C--:B------:R-:W-:Y:S02]  /*0be0*/  LEA.HI.X.SX32 R21, R21, R0.reuse, 0x1, P1 ;  /* 0x0000000015157211 */ /* 0x080fe400008f0eff */
[----:B------:R-:W-:-:S02]  /*0bf0*/  LEA.HI.X.SX32 R15, R25, R0, 0x1, P0 ;  /* 0x00000000190f7211 */ /* 0x000fc400000f0eff */
[----:B------:R-:W-:Y:S01]  /*0c00*/  LEA R16, P1, R29, R2, 0x1 ;  /* 0x000000021d107211 */ /* 0x000fe200078208ff */
[----:B------:R0:W5:Y:S01]  /*0c10*/  LDG.E.U16 R70, [R20.64] ;  /* 0x0000000414467981 */ /* 0x000162000c1e1500 */
[----:B------:R-:W-:Y:S02]  /*0c20*/  LEA R25, R3, R33, 0x2 ;  /* 0x0000002103197211 */ /* 0x000fe400078e10ff */
[----:B------:R-:W-:Y:S01]  /*0c30*/  LEA.HI.X.SX32 R17, R29, R0, 0x1, P1 ;  /* 0x000000001d117211 */ /* 0x000fe200008f0eff */
[----:B------:R0:W5:Y:S01]  /*0c40*/  LDG.E.U16 R71, [R14.64] ;  /* 0x000000040e477981 */ /* 0x000162000c1e1500 */
[----:B-1----:R-:W-:Y:S01]  /*0c50*/  LEA R18, P0, R9, R2, 0x1 ;  /* 0x0000000209127211 */ /* 0x002fe200078008ff */
[----:B------:R-:W-:Y:S02]  /*0c60*/  IMAD R29, R3, 0x4, R25 ;  /* 0x00000004031d7824 */ /* 0x000fe400078e0219 */
[----:B------:R1:W5:Y:S01]  /*0c70*/  LDG.E.U16 R74, [R16.64] ;  /* 0x00000004104a7981 */ /* 0x000362000c1e1500 */
[----:B------:R-:W-:-:S02]  /*0c80*/  LEA.HI.X.SX32 R19, R9, R0, 0x1, P0 ;  /* 0x0000000009137211 */ /* 0x000fc400000f0eff */
[----:B0-----:R-:W-:Y:S02]  /*0c90*/  LEA R12, P0, R31, R2, 0x1 ;  /* 0x000000021f0c7211 */ /* 0x001fe400078008ff */
[----:B------:R-:W-:Y:S01]  /*0ca0*/  LEA R9, R3, R29, 0x2 ;  /* 0x0000001d03097211 */ /* 0x000fe200078e10ff */
[----:B------:R0:W5:Y:S01]  /*0cb0*/  LDG.E.U16 R73, [R18.64] ;  /* 0x0000000412497981 */ /* 0x000162000c1e1500 */
[----:B------:R-:W-:-:S03]  /*0cc0*/  LEA.HI.X.SX32 R13, R31, R0, 0x1, P0 ;  /* 0x000000001f0d7211 */ /* 0x000fc600000f0eff */
[----:B------:R-:W-:Y:S01]  /*0cd0*/  IMAD R31, R3, 0x4, R9 ;  /* 0x00000004031f7824 */ /* 0x000fe200078e0209 */
[----:B------:R-:W-:Y:S01]  /*0ce0*/  LEA R10, P0, R23, R2, 0x1 ;  /* 0x00000002170a7211 */ /* 0x000fe200078008ff */
[----:B------:R0:W5:Y:S03]  /*0cf0*/  LDG.E.U16 R76, [R12.64] ;  /* 0x000000040c4c7981 */ /* 0x000166000c1e1500 */
[----:B------:R-:W-:-:S05]  /*0d00*/  LEA R35, R3, R31, 0x2 ;  /* 0x0000001f03237211 */ /* 0x000fca00078e10ff */
[----:B------:R-:W-:Y:S01]  /*0d10*/  IMAD R37, R3, 0x4, R35 ;  /* 0x0000000403257824 */ /* 0x000fe200078e0223 */
[----:B------:R-:W-:-:S04]  /*0d20*/  LEA.HI.X.SX32 R11, R23, R0, 0x1, P0 ;  /* 0x00000000170b7211 */ /* 0x000fc800000f0eff */
[----:B------:R-:W-:Y:S01]  /*0d30*/  LEA R23, R3, R37, 0x2 ;  /* 0x0000002503177211 */ /* 0x000fe200078e10ff */
[----:B------:R0:W5:Y:S01]  /*0d40*/  LDG.E.U16 R75, [R10.64] ;  /* 0x000000040a4b7981 */ /* 0x000162000c1e1500 */
[----:B------:R-:W-:-:S03]  /*0d50*/  LEA R14, P0, R25, R2, 0x1 ;  /* 0x00000002190e7211 */ /* 0x000fc600078008ff */
[----:B------:R-:W-:Y:S01]  /*0d60*/  IMAD R39, R3, 0x4, R23 ;  /* 0x0000000403277824 */ /* 0x000fe200078e0217 */
[----:B------:R-:W-:Y:S02]  /*0d70*/  LEA.HI.X.SX32 R15, R25, R0, 0x1, P0 ;  /* 0x00000000190f7211 */ /* 0x000fe400000f0eff */
[----:B-1----:R-:W-:Y:S02]  /*0d80*/  LEA R16, P0, R9, R2, 0x1 ;  /* 0x0000000209107211 */ /* 0x002fe400078008ff */
[----:B------:R-:W-:Y:S01]  /*0d90*/  LEA R25, R3, R39, 0x2 ;  /* 0x0000002703197211 */ /* 0x000fe200078e10ff */
[----:B------:R1:W5:Y:S01]  /*0da0*/  LDG.E.U16 R80, [R14.64] ;  /* 0x000000040e507981 */ /* 0x000362000c1e1500 */
[----:B------:R-:W-:Y:S02]  /*0db0*/  LEA.HI.X.SX32 R17, R9, R0, 0x1, P0 ;  /* 0x0000000009117211 */ /* 0x000fe400000f0eff */
[-C--:B------:R-:W-:Y:S01]  /*0dc0*/  LEA R20, P1, R27, R2.reuse, 0x1 ;  /* 0x000000021b147211 */ /* 0x080fe200078208ff */
[----:B------:R-:W-:Y:S01]  /*0dd0*/  IMAD R9, R3, 0x4, R25 ;  /* 0x0000000403097824 */ /* 0x000fe200078e0219 */
[----:B0-----:R-:W-:Y:S01]  /*0de0*/  LEA R12, P0, R23, R2, 0x1 ;  /* 0x00000002170c7211 */ /* 0x001fe200078008ff */
[----:B------:R0:W5:Y:S01]  /*0df0*/  LDG.E.U16 R82, [R16.64] ;  /* 0x0000000410527981 */ /* 0x000162000c1e1500 */
[----:B------:R-:W-:-:S02]  /*0e00*/  LEA.HI.X.SX32 R21, R27, R0, 0x1, P1 ;  /* 0x000000001b157211 */ /* 0x000fc400008f0eff */
[----:B------:R-:W-:Y:S02]  /*0e10*/  LEA R18, P1, R35, R2, 0x1 ;  /* 0x0000000223127211 */ /* 0x000fe400078208ff */
[----:B------:R-:W-:Y:S01]  /*0e20*/  LEA R11, R3, R9, 0x2 ;  /* 0x00000009030b7211 */ /* 0x000fe200078e10ff */
[----:B------:R0:W5:Y:S01]  /*0e30*/  LDG.E.U16 R78, [R20.64] ;  /* 0x00000004144e7981 */ /* 0x000162000c1e1500 */
[----:B------:R-:W-:-:S03]  /*0e40*/  LEA.HI.X.SX32 R19, R35, R0, 0x1, P1 ;  /* 0x0000000023137211 */ /* 0x000fc600008f0eff */
[----:B------:R-:W-:Y:S01]  /*0e50*/  IMAD R35, R3, 0x4, R11 ;  /* 0x0000000403237824 */ /* 0x000fe200078e020b */
[----:B------:R-:W-:Y:S01]  /*0e60*/  LEA.HI.X.SX32 R13, R23, R0, 0x1, P0 ;  /* 0x00000000170d7211 */ /* 0x000fe200000f0eff */
[----:B------:R1:W5:Y:S03]  /*0e70*/  LDG.E.U16 R84, [R18.64] ;  /* 0x0000000412547981 */ /* 0x000366000c1e1500 */
[----:B------:R-:W-:Y:S01]  /*0e80*/  LEA R27, R3, R35, 0x2 ;  /* 0x00000023031b7211 */ /* 0x000fe200078e10ff */
[----:B------:R1:W5:Y:S01]  /*0e90*/  LDG.E.U16 R86, [R12.64] ;  /* 0x000000040c567981 */ /* 0x000362000c1e1500 */
[----:B0-----:R-:W-:-:S03]  /*0ea0*/  LEA R20, P0, R25, R2, 0x1 ;  /* 0x0000000219147211 */ /* 0x001fc600078008ff */
[----:B------:R-:W-:Y:S01]  /*0eb0*/  IMAD R41, R3, 0x4, R27 ;  /* 0x0000000403297824 */ /* 0x000fe200078e021b */
[----:B------:R-:W-:Y:S02]  /*0ec0*/  LEA R22, P1, R11, R2, 0x1 ;  /* 0x000000020b167211 */ /* 0x000fe400078208ff */
[-C--:B------:R-:W-:Y:S02]  /*0ed0*/  LEA.HI.X.SX32 R21, R25, R0.reuse, 0x1, P0 ;  /* 0x0000000019157211 */ /* 0x080fe400000f0eff */
[----:B------:R-:W-:Y:S02]  /*0ee0*/  LEA R43, R3, R41, 0x2 ;  /* 0x00000029032b7211 */ /* 0x000fe400078e10ff */
[----:B------:R-:W-:Y:S01]  /*0ef0*/  LEA.HI.X.SX32 R23, R11, R0, 0x1, P1 ;  /* 0x000000000b177211 */ /* 0x000fe200008f0eff */
[----:B------:R0:W5:Y:S01]  /*0f00*/  LDG.E.U16 R88, [R20.64] ;  /* 0x0000000414587981 */ /* 0x000162000c1e1500 */
[-C--:B------:R-:W-:Y:S02]  /*0f10*/  LEA R24, P0, R27, R2.reuse, 0x1 ;  /* 0x000000021b187211 */ /* 0x080fe400078008ff */
[----:B------:R-:W-:Y:S01]  /*0f20*/  LEA R26, P1, R43, R2, 0x1 ;  /* 0x000000022b1a7211 */ /* 0x000fe200078208ff */
[----:B------:R0:W5:Y:S01]  /*0f30*/  LDG.E.U16 R90, [R22.64] ;  /* 0x00000004165a7981 */ /* 0x000162000c1e1500 */
[----:B------:R-:W-:-:S02]  /*0f40*/  LEA.HI.X.SX32 R25, R27, R0, 0x1, P0 ;  /* 0x000000001b197211 */ /* 0x000fc400000f0eff */
[----:B------:R-:W-:Y:S02]  /*0f50*/  LEA.HI.X.SX32 R27, R43, R0, 0x1, P1 ;  /* 0x000000002b1b7211 */ /* 0x000fe400008f0eff */
[-C--:B------:R-:W-:Y:S01]  /*0f60*/  LEA R10, P0, R33, R2.reuse, 0x1 ;  /* 0x00000002210a7211 */ /* 0x080fe200078008ff */
[----:B------:R-:W-:Y:S01]  /*0f70*/  IMAD R3, R3, 0x4, R43 ;  /* 0x0000000403037824 */ /* 0x000fe200078e022b */
[----:B-1----:R-:W-:Y:S01]  /*0f80*/  LEA R12, P1, R29, R2, 0x1 ;  /* 0x000000021d0c7211 */ /* 0x002fe200078208ff */
[----:B------:R1:W5:Y:S01]  /*0f90*/  LDG.E.U16 R92, [R24.64] ;  /* 0x00000004185c7981 */ /* 0x000362000c1e1500 */
[-C--:B------:R-:W-:Y:S02]  /*0fa0*/  LEA.HI.X.SX32 R11, R33, R0.reuse, 0x1, P0 ;  /* 0x00000000210b7211 */ /* 0x080fe400000f0eff */
[----:B------:R-:W-:Y:S01]  /*0fb0*/  LEA.HI.X.SX32 R13, R29, R0, 0x1, P1 ;  /* 0x000000001d0d7211 */ /* 0x000fe200008f0eff */
[----:B------:R-:W5:Y:S01]  /*0fc0*/  LDG.E.U16 R26, [R26.64] ;  /* 0x000000041a1a7981 */ /* 0x000f62000c1e1500 */
[----:B------:R-:W-:-:S02]  /*0fd0*/  LEA R14, P0, R31, R2, 0x1 ;  /* 0x000000021f0e7211 */ /* 0x000fc400078008ff */
[----:B------:R-:W-:Y:S01]  /*0fe0*/  LEA R16, P1, R37, R2, 0x1 ;  /* 0x0000000225107211 */ /* 0x000fe200078208ff */
[----:B------:R0:W5:Y:S01]  /*0ff0*/  LDG.E.U16 R29, [R10.64] ;  /* 0x000000040a1d7981 */ /* 0x000162000c1e1500 */
[-C--:B------:R-:W-:Y:S02]  /*1000*/  LEA.HI.X.SX32 R15, R31, R0.reuse, 0x1, P0 ;  /* 0x000000001f0f7211 */ /* 0x080fe400000f0eff */
[----:B------:R-:W-:Y:S01]  /*1010*/  LEA.HI.X.SX32 R17, R37, R0, 0x1, P1 ;  /* 0x0000000025117211 */ /* 0x000fe200008f0eff */
[----:B-1----:R1:W5:Y:S01]  /*1020*/  LDG.E.U16 R24, [R12.64] ;  /* 0x000000040c187981 */ /* 0x002362000c1e1500 */
[-C--:B------:R-:W-:Y:S02]  /*1030*/  LEA R18, P0, R39, R2.reuse, 0x1 ;  /* 0x0000000227127211 */ /* 0x080fe400078008ff */
[----:B0-----:R-:W-:Y:S01]  /*1040*/  LEA R22, P1, R35, R2, 0x1 ;  /* 0x0000000223167211 */ /* 0x001fe200078208ff */
[----:B------:R0:W5:Y:S01]  /*1050*/  LDG.E.U16 R16, [R16.64] ;  /* 0x0000000410107981 */ /* 0x000162000c1e1500 */
[----:B------:R-:W-:-:S02]  /*1060*/  LEA.HI.X.SX32 R19, R39, R0, 0x1, P0 ;  /* 0x0000000027137211 */ /* 0x000fc400000f0eff */
[----:B------:R-:W-:Y:S01]  /*1070*/  LEA.HI.X.SX32 R23, R35, R0, 0x1, P1 ;  /* 0x0000000023177211 */ /* 0x000fe200008f0eff */
[----:B------:R0:W5:Y:S01]  /*1080*/  LDG.E.U16 R14, [R14.64] ;  /* 0x000000040e0e7981 */ /* 0x000162000c1e1500 */
[-C--:B------:R-:W-:Y:S02]  /*1090*/  LEA R20, P0, R9, R2.reuse, 0x1 ;  /* 0x0000000209147211 */ /* 0x080fe400078008ff */
[----:B-1----:R-:W-:Y:S01]  /*10a0*/  LEA R12, P1, R3, R2, 0x1 ;  /* 0x00000002030c7211 */ /* 0x002fe200078208ff */
[----:B------:R1:W5:Y:S01]  /*10b0*/  LDG.E.U16 R18, [R18.64] ;  /* 0x0000000412127981 */ /* 0x000362000c1e1500 */
[-C--:B------:R-:W-:Y:S02]  /*10c0*/  LEA.HI.X.SX32 R21, R9, R0.reuse, 0x1, P0 ;  /* 0x0000000009157211 */ /* 0x080fe400000f0eff */
[----:B------:R-:W-:Y:S01]  /*10d0*/  LEA.HI.X.SX32 R13, R3, R0, 0x1, P1 ;  /* 0x00000000030d7211 */ /* 0x000fe200008f0eff */
[----:B------:R-:W5:Y:S04]  /*10e0*/  LDG.E.U16 R22, [R22.64] ;  /* 0x0000000416167981 */ /* 0x000f68000c1e1500 */
[----:B------:R-:W5:Y:S04]  /*10f0*/  LDG.E.U16 R20, [R20.64] ;  /* 0x0000000414147981 */ /* 0x000f68000c1e1500 */
[----:B0-----:R0:W5:Y:S01]  /*1100*/  LDG.E.U16 R17, [R12.64] ;  /* 0x000000040c117981 */ /* 0x001162000c1e1500 */
[----:B------:R-:W-:-:S04]  /*1110*/  LEA R10, P0, R41, R2, 0x1 ;  /* 0x00000002290a7211 */ /* 0x000fc800078008ff */
[----:B------:R-:W-:-:S05]  /*1120*/  LEA.HI.X.SX32 R11, R41, R0, 0x1, P0 ;  /* 0x00000000290b7211 */ /* 0x000fca00000f0eff */
[----:B------:R0:W5:Y:S01]  /*1130*/  LDG.E.U16 R15, [R10.64] ;  /* 0x000000040a0f7981 */ /* 0x000162000c1e1500 */
[C---:B------:R-:W-:Y:S02]  /*1140*/  LOP3.LUT R2, R124.reuse, 0xc0, RZ, 0xc0, !PT ;  /* 0x000000c07c027812 */ /* 0x040fe400078ec0ff */
[----:B------:R-:W-:Y:S02]  /*1150*/  LOP3.LUT R0, R124, 0xff, RZ, 0xc0, !PT ;  /* 0x000000ff7c007812 */ /* 0x000fe400078ec0ff */
[----:B------:R-:W-:Y:S02]  /*1160*/  SHF.R.U32.HI R3, RZ, 0x2, R2 ;  /* 0x00000002ff037819 */ /* 0x000fe40000011602 */
[----:B------:R-:W-:-:S04]  /*1170*/  SHF.L.U32 R2, R0, 0x1, RZ ;  /* 0x0000000100027819 */ /* 0x000fc800000006ff */
[----:B------:R-:W-:-:S05]  /*1180*/  LOP3.LUT R3, R2, R3, RZ, 0x3c, !PT ;  /* 0x0000000302037212 */ /* 0x000fca00078e3cff */
[----:B--2---:R2:W-:Y:S01]  /*1190*/  STS.U16 [R3+0xc00], R30 ;  /* 0x000c001e03007388 */ /* 0x0045e20000000400 */
[----:B------:R-:W-:-:S03]  /*11a0*/  IMAD.MOV.U32 R9, RZ, RZ, c[0x0][0x1d0] ;  /* 0x00007400ff097624 */ /* 0x000fc600078e00ff */
[----:B------:R0:W-:Y:S01]  /*11b0*/  STS.U16 [R3], R4 ;  /* 0x0000000403007388 */ /* 0x0001e20000000400 */
[----:B--2---:R-:W-:-:S03]  /*11c0*/  LOP3.LUT R30, R3, 0x40, RZ, 0x3c, !PT ;  /* 0x00000040031e7812 */ /* 0x004fc600078e3cff */
[----:B---3--:R2:W-:Y:S04]  /*11d0*/  STS.U16 [R3+0x400], R6 ;  /* 0x0004000603007388 */ /* 0x0085e80000000400 */
[----:B------:R3:W-:Y:S04]  /*11e0*/  STS.U16 [R3+0x800], R8 ;  /* 0x0008000803007388 */ /* 0x0007e80000000400 */
[----:B------:R-:W-:Y:S04]  /*11f0*/  STS.U16 [R3+0x1000], R34 ;  /* 0x0010002203007388 */ /* 0x000fe80000000400 */
[----:B------:R-:W-:Y:S04]  /*1200*/  STS.U16 [R3+0x1400], R38 ;  /* 0x0014002603007388 */ /* 0x000fe80000000400 */
[----:B------:R-:W-:Y:S04]  /*1210*/  STS.U16 [R3+0x1800], R42 ;  /* 0x0018002a03007388 */ /* 0x000fe80000000400 */
[----:B------:R-:W-:Y:S04]  /*1220*/  STS.U16 [R3+0x1c00], R46 ;  /* 0x001c002e03007388 */ /* 0x000fe80000000400 */
[----:B----4-:R-:W-:Y:S04]  /*1230*/  STS.U16 [R3+0x2000], R48 ;  /* 0x0020003003007388 */ /* 0x010fe80000000400 */
[----:B------:R-:W-:Y:S04]  /*1240*/  STS.U16 [R3+0x2400], R50 ;  /* 0x0024003203007388 */ /* 0x000fe80000000400 */
[----:B------:R-:W-:Y:S04]  /*1250*/  STS.U16 [R3+0x2800], R52 ;  /* 0x0028003403007388 */ /* 0x000fe80000000400 */
[----:B------:R-:W-:Y:S04]  /*1260*/  STS.U16 [R3+0x2c00], R54 ;  /* 0x002c003603007388 */ /* 0x000fe80000000400 */
[----:B-----5:R-:W-:Y:S04]  /*1270*/  STS.U16 [R3+0x3000], R56 ;  /* 0x0030003803007388 */ /* 0x020fe80000000400 */
[----:B------:R-:W-:Y:S04]  /*1280*/  STS.U16 [R3+0x3400], R58 ;  /* 0x0034003a03007388 */ /* 0x000fe80000000400 */
[----:B------:R-:W-:Y:S01]  /*1290*/  STS.U16 [R3+0x3800], R60 ;  /* 0x0038003c03007388 */ /* 0x000fe20000000400 */
[----:B------:R-:W-:-:S03]  /*12a0*/  ISETP.GE.AND P0, PT, R9, 0x1, PT ;  /* 0x000000010900780c */ /* 0x000fc60003f06270 */
[----:B------:R-:W-:Y:S04]  /*12b0*/  STS.U16 [R3+0x3c00], R62 ;  /* 0x003c003e03007388 */ /* 0x000fe80000000400 */
[----:B------:R-:W-:Y:S01]  /*12c0*/  STS.U16 [R3+0x4000], R64 ;  /* 0x0040004003007388 */ /* 0x000fe20000000400 */
[----:B0-----:R-:W-:Y:S01]  /*12d0*/  MOV R4, 0x3f800000 ;  /* 0x3f80000000047802 */ /* 0x001fe20000000f00 */
[----:B------:R-:W-:Y:S01]  /*12e0*/  IMAD.MOV.U32 R9, RZ, RZ, -0x800000 ;  /* 0xff800000ff097424 */ /* 0x000fe200078e00ff */
[----:B--2---:R-:W-:Y:S01]  /*12f0*/  MOV R6, 0xff800000 ;  /* 0xff80000000067802 */ /* 0x004fe20000000f00 */
[----:B------:R-:W-:Y:S01]  /*1300*/  STS.U16 [R3+0x4800], R68 ;  /* 0x0048004403007388 */ /* 0x000fe20000000400 */
[----:B---3--:R-:W-:Y:S01]  /*1310*/  MOV R8, 0xff800000 ;  /* 0xff80000000087802 */ /* 0x008fe20000000f00 */
[----:B------:R-:W-:Y:S01]  /*1320*/  IMAD.MOV.U32 R11, RZ, RZ, -0x800000 ;  /* 0xff800000ff0b7424 */ /* 0x000fe200078e00ff */
[----:B------:R-:W-:Y:S01]  /*1330*/  MOV R10, 0xff800000 ;  /* 0xff800000000a7802 */ /* 0x000fe20000000f00 */
[----:B------:R-:W-:Y:S01]  /*1340*/  IMAD.MOV.U32 R13, RZ, RZ, 0x3f800000 ;  /* 0x3f800000ff0d7424 */ /* 0x000fe200078e00ff */
[----:B------:R-:W-:Y:S01]  /*1350*/  MOV R12, 0xff800000 ;  /* 0xff800000000c7802 */ /* 0x000fe20000000f00 */
[----:B------:R-:W-:Y:S04]  /*1360*/  STS.U16 [R3+0x5000], R72 ;  /* 0x0050004803007388 */ /* 0x000fe80000000400 */
[----:B------:R-:W-:Y:S04]  /*1370*/  STS.U16 [R3+0x4400], R66 ;  /* 0x0044004203007388 */ /* 0x000fe80000000400 */
[----:B------:R-:W-:Y:S04]  /*1380*/  STS.U16 [R3+0x4c00], R70 ;  /* 0x004c004603007388 */ /* 0x000fe80000000400 */
[----:B------:R-:W-:Y:S04]  /*1390*/  STS.U16 [R3+0x5400], R74 ;  /* 0x0054004a03007388 */ /* 0x000fe80000000400 */
[----:B------:R-:W-:Y:S01]  /*13a0*/  STS.U16 [R3+0x5800], R76 ;  /* 0x0058004c03007388 */ /* 0x000fe20000000400 */
[----:B-1----:R-:W-:Y:S01]  /*13b0*/  IMAD.MOV.U32 R19, RZ, RZ, 0x3f800000 ;  /* 0x3f800000ff137424 */ /* 0x002fe200078e00ff */
[----:B------:R-:W-:Y:S01]  /*13c0*/  MOV R143, 0x3f800000 ;  /* 0x3f800000008f7802 */ /* 0x000fe20000000f00 */
[----:B------:R-:W-:Y:S01]  /*13d0*/  IMAD.MOV.U32 R142, RZ, RZ, 0x3f800000 ;  /* 0x3f800000ff8e7424 */ /* 0x000fe200078e00ff */
[----:B------:R-:W-:Y:S04]  /*13e0*/  STS.U16 [R3+0x6000], R80 ;  /* 0x0060005003007388 */ /* 0x000fe80000000400 */
[----:B------:R-:W-:Y:S04]  /*13f0*/  STS.U16 [R3+0x6400], R82 ;  /* 0x0064005203007388 */ /* 0x000fe80000000400 */
[----:B------:R-:W-:Y:S04]  /*1400*/  STS.U16 [R3+0x5c00], R78 ;  /* 0x005c004e03007388 */ /* 0x000fe80000000400 */
[----:B------:R0:W-:Y:S04]  /*1410*/  STS.U16 [R3+0x6800], R84 ;  /* 0x0068005403007388 */ /* 0x0001e80000000400 */
[----:B------:R1:W-:Y:S04]  /*1420*/  STS.U16 [R3+0x6c00], R86 ;  /* 0x006c005603007388 */ /* 0x0003e80000000400 */
[----:B------:R2:W-:Y:S04]  /*1430*/  STS.U16 [R3+0x7000], R88 ;  /* 0x0070005803007388 */ /* 0x0005e80000000400 */
[----:B------:R3:W-:Y:S04]  /*1440*/  STS.U16 [R3+0x7400], R90 ;  /* 0x0074005a03007388 */ /* 0x0007e80000000400 */
[----:B------:R-:W-:Y:S04]  /*1450*/  STS.U16 [R3+0x7800], R92 ;  /* 0x0078005c03007388 */ /* 0x000fe80000000400 */
        /* <DEDUP_REMOVED lines=14> */
[----:B------:R-:W-:Y:S01]  /*1540*/  STS.U16 [R30+0x7e00], R17 ;  /* 0x007e00111e007388 */ /* 0x000fe20000000400 */
[----:B------:R-:W-:Y:S01]  /*1550*/  CS2R R120, SRZ ;  /* 0x0000000000787805 */ /* 0x000fe2000001ff00 */
[----:B------:R-:W-:Y:S01]  /*1560*/  CS2R R122, SRZ ;  /* 0x00000000007a7805 */ /* 0x000fe2000001ff00 */
[----:B------:R-:W-:Y:S01]  /*1570*/  CS2R R104, SRZ ;  /* 0x0000000000687805 */ /* 0x000fe2000001ff00 */
[----:B------:R4:W-:Y:S01]  /*1580*/  STS.U16 [R30+0x200], R5 ;  /* 0x000200051e007388 */ /* 0x0009e20000000400 */
[----:B------:R-:W-:Y:S01]  /*1590*/  CS2R R106, SRZ ;  /* 0x00000000006a7805 */ /* 0x000fe2000001ff00 */
[----:B------:R-:W-:Y:S01]  /*15a0*/  CS2R R100, SRZ ;  /* 0x0000000000647805 */ /* 0x000fe2000001ff00 */
[----:B------:R-:W-:Y:S01]  /*15b0*/  CS2R R102, SRZ ;  /* 0x0000000000667805 */ /* 0x000fe2000001ff00 */
[----:B------:R5:W-:Y:S01]  /*15c0*/  STS.U16 [R30+0x600], R7 ;  /* 0x000600071e007388 */ /* 0x000be20000000400 */
[----:B0-----:R-:W-:Y:S01]  /*15d0*/  CS2R R84, SRZ ;  /* 0x0000000000547805 */ /* 0x001fe2000001ff00 */
[----:B-1----:R-:W-:Y:S01]  /*15e0*/  CS2R R86, SRZ ;  /* 0x0000000000567805 */ /* 0x002fe2000001ff00 */
[----:B--2---:R-:W-:Y:S01]  /*15f0*/  CS2R R88, SRZ ;  /* 0x0000000000587805 */ /* 0x004fe2000001ff00 */
[----:B------:R-:W-:Y:S01]  /*1600*/  STS.U16 [R30+0x1a00], R44 ;  /* 0x001a002c1e007388 */ /* 0x000fe20000000400 */
[----:B---3--:R-:W-:Y:S01]  /*1610*/  CS2R R90, SRZ ;  /* 0x00000000005a7805 */ /* 0x008fe2000001ff00 */
[----:B----4-:R-:W-:Y:S01]  /*1620*/  IMAD.MOV.U32 R5, RZ, RZ, -0x800000 ;  /* 0xff800000ff057424 */ /* 0x010fe200078e00ff */
[----:B------:R-:W-:Y:S01]  /*1630*/  CS2R R108, SRZ ;  /* 0x00000000006c7805 */ /* 0x000fe2000001ff00 */
[----:B------:R0:W-:Y:S01]  /*1640*/  STS.U16 [R30+0x1e00], R45 ;  /* 0x001e002d1e007388 */ /* 0x0001e20000000400 */
[----:B------:R-:W-:Y:S01]  /*1650*/  CS2R R110, SRZ ;  /* 0x00000000006e7805 */ /* 0x000fe2000001ff00 */
[----:B-----5:R-:W-:Y:S01]  /*1660*/  IMAD.MOV.U32 R7, RZ, RZ, -0x800000 ;  /* 0xff800000ff077424 */ /* 0x020fe200078e00ff */
[----:B------:R-:W-:Y:S01]  /*1670*/  CS2R R112, SRZ ;  /* 0x0000000000707805 */ /* 0x000fe2000001ff00 */
[----:B------:R1:W-:Y:S01]  /*1680*/  STS.U16 [R30+0x2200], R47 ;  /* 0x0022002f1e007388 */ /* 0x0003e20000000400 */
[----:B------:R-:W-:Y:S01]  /*1690*/  CS2R R114, SRZ ;  /* 0x0000000000727805 */ /* 0x000fe2000001ff00 */
[----:B------:R-:W-:Y:S01]  /*16a0*/  CS2R R116, SRZ ;  /* 0x0000000000747805 */ /* 0x000fe2000001ff00 */
[----:B------:R-:W-:Y:S01]  /*16b0*/  CS2R R118, SRZ ;  /* 0x0000000000767805 */ /* 0x000fe2000001ff00 */
[----:B------:R2:W-:Y:S01]  /*16c0*/  STS.U16 [R30+0x2600], R49 ;  /* 0x002600311e007388 */ /* 0x0005e20000000400 */
[----:B------:R-:W-:Y:S01]  /*16d0*/  CS2R R92, SRZ ;  /* 0x00000000005c7805 */ /* 0x000fe2000001ff00 */
[----:B0-----:R-:W-:Y:S01]  /*16e0*/  CS2R R44, SRZ ;  /* 0x00000000002c7805 */ /* 0x001fe2000001ff00 */
[----:B------:R-:W-:Y:S01]  /*16f0*/  CS2R R94, SRZ ;  /* 0x00000000005e7805 */ /* 0x000fe2000001ff00 */
[----:B------:R0:W-:Y:S01]  /*1700*/  STS.U16 [R30+0x2a00], R51 ;  /* 0x002a00331e007388 */ /* 0x0001e20000000400 */
[----:B------:R-:W-:Y:S01]  /*1710*/  CS2R R96, SRZ ;  /* 0x0000000000607805 */ /* 0x000fe2000001ff00 */
[----:B-1----:R-:W-:Y:S01]  /*1720*/  CS2R R46, SRZ ;  /* 0x00000000002e7805 */ /* 0x002fe2000001ff00 */
[----:B------:R-:W-:Y:S01]  /*1730*/  CS2R R98, SRZ ;  /* 0x0000000000627805 */ /* 0x000fe2000001ff00 */
[----:B------:R1:W-:Y:S01]  /*1740*/  STS.U16 [R30+0x2e00], R53 ;  /* 0x002e00351e007388 */ /* 0x0003e20000000400 */
[C---:B------:R-:W-:Y:S01]  /*1750*/  LOP3.LUT R125, R124.reuse, 0xe0, RZ, 0xc0, !PT ;  /* 0x000000e07c7d7812 */ /* 0x040fe200078ec0ff */
[----:B--2---:R-:W-:Y:S01]  /*1760*/  CS2R R48, SRZ ;  /* 0x0000000000307805 */ /* 0x004fe2000001ff00 */
[C---:B------:R-:W-:Y:S01]  /*1770*/  SHF.L.U32 R81, R124.reuse, 0x2, RZ ;  /* 0x000000027c517819 */ /* 0x040fe200000006ff */
[----:B------:R2:W-:Y:S01]  /*1780*/  STS.U16 [R30+0x3200], R55 ;  /* 0x003200371e007388 */ /* 0x0005e20000000400 */
[C---:B------:R-:W-:Y:S01]  /*1790*/  IMAD.SHL.U32 R79, R124.reuse, 0x40, RZ ;  /* 0x000000407c4f7824 */ /* 0x040fe200078e00ff */
[----:B0-----:R-:W-:Y:S01]  /*17a0*/  CS2R R50, SRZ ;  /* 0x0000000000327805 */ /* 0x001fe2000001ff00 */
[----:B------:R-:W-:Y:S01]  /*17b0*/  SHF.L.U32 R77, R124, 0x3, RZ ;  /* 0x000000037c4d7819 */ /* 0x000fe200000006ff */
[----:B------:R0:W-:Y:S01]  /*17c0*/  STS.U16 [R30+0x3600], R57 ;  /* 0x003600391e007388 */ /* 0x0001e20000000400 */
[----:B-1----:R-:W-:-:S03]  /*17d0*/  CS2R R52, SRZ ;  /* 0x0000000000347805 */ /* 0x002fc6000001ff00 */
[----:B------:R1:W-:Y:S01]  /*17e0*/  STS.U16 [R30+0x3a00], R59 ;  /* 0x003a003b1e007388 */ /* 0x0003e20000000400 */
[----:B--2---:R-:W-:-:S03]  /*17f0*/  CS2R R54, SRZ ;  /* 0x0000000000367805 */ /* 0x004fc6000001ff00 */
[----:B------:R2:W-:Y:S01]  /*1800*/  STS.U16 [R30+0x3e00], R61 ;  /* 0x003e003d1e007388 */ /* 0x0005e20000000400 */
[----:B0-----:R-:W-:-:S03]  /*1810*/  CS2R R56, SRZ ;  /* 0x0000000000387805 */ /* 0x001fc6000001ff00 */
        /* <DEDUP_REMOVED lines=11> */
[----:B0-----:R-:W-:Y:S02]  /*18d0*/  MOV R14, 0x3f800000 ;  /* 0x3f800000000e7802 */ /* 0x001fe40000000f00 */
[----:B-1----:R-:W-:Y:S01]  /*18e0*/  MOV R16, 0x3f800000 ;  /* 0x3f80000000107802 */ /* 0x002fe20000000f00 */
[----:B--2---:R-:W-:Y:S01]  /*18f0*/  IMAD.MOV.U32 R15, RZ, RZ, 0x3f800000 ;  /* 0x3f800000ff0f7424 */ /* 0x004fe200078e00ff */
[----:B------:R-:W-:Y:S05]  /*1900*/  @!P0 BRA `(.L_x_0) ;  /* 0x0000427000008947 */ /* 0x000fea0003800000 */
[----:B------:R-:W-:Y:S01]  /*1910*/  SHF.R.U32.HI R5, RZ, 0x5, R124 ;  /* 0x00000005ff057819 */ /* 0x000fe2000001167c */
[----:B------:R-:W-:Y:S01]  /*1920*/  IMAD.MOV.U32 R27, RZ, RZ, c[0x0][0x1b8] ;  /* 0x00006e00ff1b7624 */ /* 0x000fe200078e00ff */
[----:B------:R-:W-:Y:S01]  /*1930*/  LOP3.LUT R24, R124, 0x7, RZ, 0xc0, !PT ;  /* 0x000000077c187812 */ /* 0x000fe200078ec0ff */
[----:B------:R-:W-:Y:S01]  /*1940*/  IMAD R4, R83, c[0x0][0x1a0], RZ ;  /* 0x0000680053047a24 */ /* 0x000fe200078e02ff */
[----:B------:R-:W-:Y:S01]  /*1950*/  SGXT.U32 R5, R5, 0x3 ;  /* 0x000000030505781a */ /* 0x000fe20000000000 */
[----:B------:R-:W-:Y:S01]  /*1960*/  IMAD R6, R0, c[0x0][0x1a8], RZ ;  /* 0x00006a0000067a24 */ /* 0x000fe200078e02ff */
[----:B------:R-:W-:Y:S01]  /*1970*/  SHF.L.U32 R18, R124, 0x1, RZ ;  /* 0x000000017c127819 */ /* 0x000fe200000006ff */
[----:B------:R-:W-:Y:S01]  /*1980*/  IMAD.SHL.U32 R28, R4, 0x2, RZ ;  /* 0x00000002041c7824 */ /* 0x000fe200078e00ff */
[----:B------:R-:W-:Y:S01]  /*1990*/  LOP3.LUT R8, R124, 0x1f, RZ, 0xc0, !PT ;  /* 0x0000001f7c087812 */ /* 0x000fe200078ec0ff */
[----:B------:R-:W-:Y:S01]  /*19a0*/  IMAD R10, R5, c[0x0][0x1b8], RZ ;  /* 0x00006e00050a7a24 */ /* 0x000fe200078e02ff */
[----:B------:R-:W-:Y:S01]  /*19b0*/  LOP3.LUT R20, R18, 0x30, R77, 0x48, !PT ;  /* 0x0000003012147812 */ /* 0x000fe200078e484d */
[----:B------:R-:W-:Y:S01]  /*19c0*/  IMAD R5, R24, 0x4, R125 ;  /* 0x0000000418057824 */ /* 0x000fe200078e027d */
[----:B------:R-:W-:Y:S01]  /*19d0*/  SHF.L.U32 R29, R6, 0x1, RZ ;  /* 0x00000001061d7819 */ /* 0x000fe200000006ff */
[----:B------:R-:W-:Y:S01]  /*19e0*/  IMAD.HI R4, R4, 0x2, RZ ;  /* 0x0000000204047827 */ /* 0x000fe200078e02ff */
[----:B------:R-:W-:Y:S01]  /*19f0*/  LEA R11, R27, R10, 0x3 ;  /* 0x0000000a1b0b7211 */ /* 0x000fe200078e18ff */
[----:B------:R-:W-:Y:S01]  /*1a00*/  CS2R R52, SRZ ;  /* 0x0000000000347805 */ /* 0x000fe2000001ff00 */
[----:B------:R-:W-:Y:S01]  /*1a10*/  IADD3 R28, P0, P1, R29, c[0x0][0x168], R28 ;  /* 0x00005a001d1c7a10 */ /* 0x000fe2000791e01c */
[----:B------:R-:W-:Y:S01]  /*1a20*/  IMAD.U32 R20, R5, 0x10, R20 ;  /* 0x0000001005147824 */ /* 0x000fe200078e0014 */
[C---:B------:R-:W-:Y:S01]  /*1a30*/  LEA R12, R27.reuse, R11, 0x3 ;  /* 0x0000000b1b0c7211 */ /* 0x040fe200078e18ff */
[----:B------:R-:W-:Y:S01]  /*1a40*/  IMAD.HI R7, R6, 0x2, RZ ;  /* 0x0000000206077827 */ /* 0x000fe200078e02ff */
[----:B------:R-:W-:Y:S01]  /*1a50*/  SHF.R.U32.HI R9, RZ, 0x3, R124 ;  /* 0x00000003ff097819 */ /* 0x000fe2000001167c */
[----:B------:R-:W-:Y:S01]  /*1a60*/  CS2R R54, SRZ ;  /* 0x0000000000367805 */ /* 0x000fe2000001ff00 */
[----:B------:R-:W-:Y:S01]  /*1a70*/  LOP3.LUT R237, R124, 0x1c, RZ, 0xc0, !PT ;  /* 0x0000001c7ced7812 */ /* 0x000fe200078ec0ff */
[----:B------:R-:W-:Y:S01]  /*1a80*/  IMAD R13, R27, 0x8, R12 ;  /* 0x000000081b0d7824 */ /* 0x000fe200078e020c */
[----:B------:R-:W-:Y:S01]  /*1a90*/  LOP3.LUT R16, R9, 0xc, RZ, 0xc0, !PT ;  /* 0x0000000c09107812 */ /* 0x000fe200078ec0ff */
[----:B------:R-:W-:Y:S01]  /*1aa0*/  IMAD R5, R83, c[0x0][0x1b0], RZ ;  /* 0x00006c0053057a24 */ /* 0x000fe200078e02ff */
[----:B------:R-:W-:Y:S01]  /*1ab0*/  IADD3.X R29, R7, c[0x0][0x16c], R4, P0, P1 ;  /* 0x00005b00071d7a10 */ /* 0x000fe200007e2404 */
[----:B------:R-:W-:Y:S01]  /*1ac0*/  IMAD R8, R8, c[0x0][0x1b4], RZ ;  /* 0x00006d0008087a24 */ /* 0x000fe200078e02ff */
[----:B------:R-:W-:Y:S01]  /*1ad0*/  LEA R14, R27, R13, 0x3 ;  /* 0x0000000d1b0e7211 */ /* 0x000fe200078e18ff */
[----:B------:R-:W-:Y:S01]  /*1ae0*/  IMAD.SHL.U32 R21, R237, 0x4, RZ ;  /* 0x00000004ed157824 */ /* 0x000fe200078e00ff */
[----:B------:R-:W-:Y:S01]  /*1af0*/  SHF.L.U32 R6, R5, 0x1, RZ ;  /* 0x0000000105067819 */ /* 0x000fe200000006ff */
[----:B------:R-:W-:Y:S01]  /*1b00*/  IMAD R17, R24, 0x90, RZ ;  /* 0x0000009018117824 */ /* 0x000fe200078e02ff */
[----:B------:R-:W-:Y:S01]  /*1b10*/  SHF.L.U32 R9, R8, 0x1, RZ ;  /* 0x0000000108097819 */ /* 0x000fe200000006ff */
[----:B------:R-:W-:Y:S01]  /*1b20*/  IMAD R15, R27, 0x8, R14 ;  /* 0x000000081b0f7824 */ /* 0x000fe200078e020e */
[C---:B------:R-:W-:Y:S01]  /*1b30*/  LOP3.LUT R7, R124.reuse, 0x10, RZ, 0xc0, !PT ;  /* 0x000000107c077812 */ /* 0x040fe200078ec0ff */
[----:B------:R-:W-:Y:S01]  /*1b40*/  IMAD.IADD R21, R21, 0x1, R16 ;  /* 0x0000000115157824 */ /* 0x000fe200078e0210 */
[----:B------:R-:W-:Y:S01]  /*1b50*/  IADD3 R141, P0, P1, R9, c[0x0][0x170], R6 ;  /* 0x00005c00098d7a10 */ /* 0x000fe2000791e006 */
[----:B------:R-:W-:Y:S01]  /*1b60*/  IMAD.HI R5, R5, 0x2, RZ ;  /* 0x0000000205057827 */ /* 0x000fe200078e02ff */
[----:B------:R-:W-:Y:S01]  /*1b70*/  LEA R4, R27, R15, 0x3 ;  /* 0x0000000f1b047211 */ /* 0x000fe200078e18ff */
[----:B------:R-:W-:Y:S01]  /*1b80*/  CS2R R48, SRZ ;  /* 0x0000000000307805 */ /* 0x000fe2000001ff00 */
[----:B------:R-:W-:Y:S01]  /*1b90*/  LOP3.LUT R9, R124, 0x60, RZ, 0xc0, !PT ;  /* 0x000000607c097812 */ /* 0x000fe200078ec0ff */
[----:B------:R-:W-:Y:S01]  /*1ba0*/  IMAD.HI R8, R8, 0x2, RZ ;  /* 0x0000000208087827 */ /* 0x000fe200078e02ff */
[----:B------:R-:W-:Y:S01]  /*1bb0*/  SHF.L.U32 R22, R7, 0x6, RZ ;  /* 0x0000000607167819 */ /* 0x000fe200000006ff */
[----:B------:R-:W-:Y:S01]  /*1bc0*/  CS2R R50, SRZ ;  /* 0x0000000000327805 */ /* 0x000fe2000001ff00 */
[----:B------:R-:W-:Y:S01]  /*1bd0*/  LOP3.LUT R16, R81, 0xc, RZ, 0xc0, !PT ;  /* 0x0000000c51107812 */ /* 0x000fe200078ec0ff */
[----:B------:R-:W-:Y:S01]  /*1be0*/  IMAD R6, R27, 0x8, R4 ;  /* 0x000000081b067824 */ /* 0x000fe200078e0204 */
[----:B------:R-:W-:Y:S01]  /*1bf0*/  LEA R19, R9, R24, 0x3 ;  /* 0x0000001809137211 */ /* 0x000fe200078e18ff */
[----:B------:R-:W-:Y:S01]  /*1c00*/  IMAD.MOV.U32 R42, RZ, RZ, -0x800000 ;  /* 0xff800000ff2a7424 */ /* 0x000fe200078e00ff */
[----:B------:R-:W-:Y:S01]  /*1c10*/  SHF.R.U32.HI R23, RZ, 0x1, R9 ;  /* 0x00000001ff177819 */ /* 0x000fe20000011609 */
[----:B------:R-:W-:Y:S01]  /*1c20*/  IMAD R7, R27, 0x8, R6 ;  /* 0x000000081b077824 */ /* 0x000fe200078e0206 */
[----:B------:R-:W-:Y:S01]  /*1c30*/  LEA R26, R237, R16, 0x4 ;  /* 0x00000010ed1a7211 */ /* 0x000fe200078e20ff */
[----:B------:R-:W-:Y:S01]  /*1c40*/  IMAD.MOV.U32 R40, RZ, RZ, -0x800000 ;  /* 0xff800000ff287424 */ /* 0x000fe200078e00ff */
[----:B------:R-:W-:Y:S01]  /*1c50*/  LOP3.LUT R17, R17, 0x10, R18, 0x78, !PT ;  /* 0x0000001011117812 */ /* 0x000fe200078e7812 */
[----:B------:R-:W-:Y:S01]  /*1c60*/  IMAD R9, R27, 0x8, R7 ;  /* 0x000000081b097824 */ /* 0x000fe200078e0207 */
[----:B------:R-:W-:Y:S01]  /*1c70*/  IADD3.X R25, R8, c[0x0][0x174], R5, P0, P1 ;  /* 0x00005d0008197a10 */ /* 0x000fe200007e2405 */
[----:B------:R-:W-:Y:S01]  /*1c80*/  IMAD.MOV.U32 R134, RZ, RZ, -0x800000 ;  /* 0xff800000ff867424 */ /* 0x000fe200078e00ff */
[----:B------:R-:W-:Y:S01]  /*1c90*/  LOP3.LUT R22, R17, R22, RZ, 0xfc, !PT ;  /* 0x0000001611167212 */ /* 0x000fe200078efcff */
[----:B------:R-:W-:Y:S01]  /*1ca0*/  IMAD R16, R27, 0x8, R9 ;  /* 0x000000081b107824 */ /* 0x000fe200078e0209 */
[CC--:B------:R-:W-:Y:S01]  /*1cb0*/  LEA R212, P0, R10.reuse, R141.reuse, 0x1 ;  /* 0x0000008d0ad47211 */ /* 0x0c0fe200078008ff */
[----:B------:R-:W-:Y:S01]  /*1cc0*/  IMAD.MOV.U32 R132, RZ, RZ, -0x800000 ;  /* 0xff800000ff847424 */ /* 0x000fe200078e00ff */
[----:B------:R-:W-:Y:S01]  /*1cd0*/  LEA R210, P1, R11, R141, 0x1 ;  /* 0x0000008d0bd27211 */ /* 0x000fe200078208ff */
[----:B------:R-:W-:Y:S01]  /*1ce0*/  IMAD R17, R27, 0x8, R16 ;  /* 0x000000081b117824 */ /* 0x000fe200078e0210 */
[-C--:B------:R-:W-:Y:S01]  /*1cf0*/  LEA.HI.X.SX32 R213, R10, R25.reuse, 0x1, P0 ;  /* 0x000000190ad57211 */ /* 0x080fe200000f0eff */
[----:B------:R-:W-:Y:S01]  /*1d00*/  IMAD.MOV.U32 R142, RZ, RZ, 0x3f800000 ;  /* 0x3f800000ff8e7424 */ /* 0x000fe200078e00ff */
[----:B------:R-:W-:Y:S01]  /*1d10*/  LEA.HI.X.SX32 R211, R11, R25, 0x1, P1 ;  /* 0x000000190bd37211 */ /* 0x000fe200008f0eff */
[----:B------:R-:W-:Y:S01]  /*1d20*/  IMAD R5, R27, 0x8, R17 ;  /* 0x000000081b057824 */ /* 0x000fe200078e0211 */
[CC--:B------:R-:W-:Y:S01]  /*1d30*/  LEA R208, P0, R12.reuse, R141.reuse, 0x1 ;  /* 0x0000008d0cd07211 */ /* 0x0c0fe200078008ff */
[----:B------:R-:W-:Y:S01]  /*1d40*/  CS2R R44, SRZ ;  /* 0x00000000002c7805 */ /* 0x000fe2000001ff00 */
[----:B------:R-:W-:Y:S01]  /*1d50*/  LEA R204, P2, R13, R141, 0x1 ;  /* 0x0000008d0dcc7211 */ /* 0x000fe200078408ff */
[----:B------:R-:W-:Y:S01]  /*1d60*/  IMAD R8, R27, 0x8, R5 ;  /* 0x000000081b087824 */ /* 0x000fe200078e0205 */
[-C--:B------:R-:W-:Y:S01]  /*1d70*/  LEA.HI.X.SX32 R209, R12, R25.reuse, 0x1, P0 ;  /* 0x000000190cd17211 */ /* 0x080fe200000f0eff */
[----:B------:R-:W-:Y:S01]  /*1d80*/  CS2R R46, SRZ ;  /* 0x00000000002e7805 */ /* 0x000fe2000001ff00 */
[----:B------:R-:W-:Y:S01]  /*1d90*/  LEA.HI.X.SX32 R205, R13, R25, 0x1, P2 ;  /* 0x000000190dcd7211 */ /* 0x000fe200010f0eff */
[----:B------:R-:W-:Y:S01]  /*1da0*/  CS2R R120, SRZ ;  /* 0x0000000000787805 */ /* 0x000fe2000001ff00 */
[C---:B------:R-:W-:Y:S01]  /*1db0*/  LEA R10, R27.reuse, R8, 0x3 ;  /* 0x000000081b0a7211 */ /* 0x040fe200078e18ff */
[----:B------:R-:W-:Y:S01]  /*1dc0*/  CS2R R122, SRZ ;  /* 0x00000000007a7805 */ /* 0x000fe2000001ff00 */
[-C--:B------:R-:W-:Y:S01]  /*1dd0*/  LEA R194, P2, R4, R141.reuse, 0x1 ;  /* 0x0000008d04c27211 */ /* 0x080fe200078408ff */
[----:B------:R-:W-:Y:S01]  /*1de0*/  CS2R R104, SRZ ;  /* 0x0000000000687805 */ /* 0x000fe2000001ff00 */
[----:B------:R-:W-:Y:S01]  /*1df0*/  LEA R200, P0, R14, R141, 0x1 ;  /* 0x0000008d0ec87211 */ /* 0x000fe200078008ff */
[C---:B------:R-:W-:Y:S01]  /*1e00*/  IMAD R11, R27.reuse, 0x8, R10 ;  /* 0x000000081b0b7824 */ /* 0x040fe200078e020a */
[-C--:B------:R-:W-:Y:S01]  /*1e10*/  LEA.HI.X.SX32 R195, R4, R25.reuse, 0x1, P2 ;  /* 0x0000001904c37211 */ /* 0x080fe200010f0eff */
[----:B------:R-:W-:Y:S01]  /*1e20*/  CS2R R106, SRZ ;  /* 0x00000000006a7805 */ /* 0x000fe2000001ff00 */
[----:B------:R-:W-:Y:S01]  /*1e30*/  LEA.HI.X.SX32 R201, R14, R25, 0x1, P0 ;  /* 0x000000190ec97211 */ /* 0x000fe200000f0eff */
[----:B------:R-:W-:Y:S01]  /*1e40*/  CS2R R56, SRZ ;  /* 0x0000000000387805 */ /* 0x000fe2000001ff00 */
[----:B------:R-:W-:Y:S01]  /*1e50*/  LEA R12, R27, R11, 0x3 ;  /* 0x0000000b1b0c7211 */ /* 0x000fe200078e18ff */
[----:B------:R-:W-:Y:S01]  /*1e60*/  CS2R R58, SRZ ;  /* 0x00000000003a7805 */ /* 0x000fe2000001ff00 */
[-C--:B------:R-:W-:Y:S01]  /*1e70*/  LEA R196, P1, R15, R141.reuse, 0x1 ;  /* 0x0000008d0fc47211 */ /* 0x080fe200078208ff */
[----:B------:R-:W-:Y:S01]  /*1e80*/  CS2R R60, SRZ ;  /* 0x00000000003c7805 */ /* 0x000fe2000001ff00 */
[C---:B------:R-:W-:Y:S01]  /*1e90*/  LEA R192, P0, R6.reuse, R141, 0x1 ;  /* 0x0000008d06c07211 */ /* 0x040fe200078008ff */
[----:B------:R-:W-:Y:S01]  /*1ea0*/  IMAD R4, R27, 0x8, R12 ;  /* 0x000000081b047824 */ /* 0x000fe200078e020c */
[-C--:B------:R-:W-:Y:S01]  /*1eb0*/  LEA.HI.X.SX32 R197, R15, R25.reuse, 0x1, P1 ;  /* 0x000000190fc57211 */ /* 0x080fe200008f0eff */
[----:B------:R-:W-:Y:S01]  /*1ec0*/  IMAD.MOV.U32 R15, RZ, RZ, 0x3f800000 ;  /* 0x3f800000ff0f7424 */ /* 0x000fe200078e00ff */
[----:B------:R-:W-:Y:S01]  /*1ed0*/  LEA.HI.X.SX32 R193, R6, R25, 0x1, P0 ;  /* 0x0000001906c17211 */ /* 0x000fe200000f0eff */
[----:B------:R-:W-:Y:S01]  /*1ee0*/  CS2R R62, SRZ ;  /* 0x00000000003e7805 */ /* 0x000fe2000001ff00 */
[----:B------:R-:W-:Y:S01]  /*1ef0*/  LEA R13, R27, R4, 0x3 ;  /* 0x000000041b0d7211 */ /* 0x000fe200078e18ff */
[----:B------:R-:W-:Y:S01]  /*1f00*/  CS2R R64, SRZ ;  /* 0x0000000000407805 */ /* 0x000fe2000001ff00 */
[-C--:B------:R-:W-:Y:S01]  /*1f10*/  LEA R190, P1, R7, R141.reuse, 0x1 ;  /* 0x0000008d07be7211 */ /* 0x080fe200078208ff */
[----:B------:R-:W-:Y:S01]  /*1f20*/  CS2R R66, SRZ ;  /* 0x0000000000427805 */ /* 0x000fe2000001ff00 */
[----:B------:R-:W-:Y:S01]  /*1f30*/  LEA R188, P2, R9, R141, 0x1 ;  /* 0x0000008d09bc7211 */ /* 0x000fe200078408ff */
[----:B------:R-:W-:Y:S01]  /*1f40*/  IMAD R6, R27, 0x8, R13 ;  /* 0x000000081b067824 */ /* 0x000fe200078e020d */
[-C--:B------:R-:W-:Y:S01]  /*1f50*/  LEA.HI.X.SX32 R191, R7, R25.reuse, 0x1, P1 ;  /* 0x0000001907bf7211 */ /* 0x080fe200008f0eff */
[----:B------:R-:W-:Y:S01]  /*1f60*/  CS2R R100, SRZ ;  /* 0x0000000000647805 */ /* 0x000fe2000001ff00 */
[----:B------:R-:W-:Y:S01]  /*1f70*/  LEA.HI.X.SX32 R189, R9, R25, 0x1, P2 ;  /* 0x0000001909bd7211 */ /* 0x000fe200010f0eff */
[----:B------:R-:W-:Y:S01]  /*1f80*/  CS2R R102, SRZ ;  /* 0x0000000000667805 */ /* 0x000fe2000001ff00 */
[----:B------:R-:W-:Y:S01]  /*1f90*/  LEA R182, P2, R5, R141, 0x1 ;  /* 0x0000008d05b67211 */ /* 0x000fe200078408ff */
[----:B------:R-:W-:Y:S01]  /*1fa0*/  CS2R R84, SRZ ;  /* 0x0000000000547805 */ /* 0x000fe2000001ff00 */
[----:B------:R-:W-:Y:S01]  /*1fb0*/  LEA R7, R27, R6, 0x3 ;  /* 0x000000061b077211 */ /* 0x000fe200078e18ff */
[----:B------:R-:W-:Y:S01]  /*1fc0*/  CS2R R86, SRZ ;  /* 0x0000000000567805 */ /* 0x000fe2000001ff00 */
[----:B------:R-:W-:Y:S01]  /*1fd0*/  LEA.HI.X.SX32 R183, R5, R25, 0x1, P2 ;  /* 0x0000001905b77211 */ /* 0x000fe200010f0eff */
[----:B------:R-:W-:Y:S01]  /*1fe0*/  CS2R R88, SRZ ;  /* 0x0000000000587805 */ /* 0x000fe2000001ff00 */
[CC--:B------:R-:W-:Y:S01]  /*1ff0*/  LEA R186, P0, R16.reuse, R141.reuse, 0x1 ;  /* 0x0000008d10ba7211 */ /* 0x0c0fe200078008ff */
[----:B------:R-:W-:Y:S01]  /*2000*/  IMAD R5, R27, 0x8, R7 ;  /* 0x000000081b057824 */ /* 0x000fe200078e0207 */
[----:B------:R-:W-:Y:S01]  /*2010*/  LEA R184, P1, R17, R141, 0x1 ;  /* 0x0000008d11b87211 */ /* 0x000fe200078208ff */
[----:B------:R-:W-:Y:S01]  /*2020*/  CS2R R90, SRZ ;  /* 0x00000000005a7805 */ /* 0x000fe2000001ff00 */
[----:B------:R-:W-:Y:S01]  /*2030*/  LEA.HI.X.SX32 R187, R16, R25, 0x1, P0 ;  /* 0x0000001910bb7211 */ /* 0x000fe200000f0eff */
[----:B------:R-:W-:Y:S01]  /*2040*/  CS2R R108, SRZ ;  /* 0x00000000006c7805 */ /* 0x000fe2000001ff00 */
[C---:B------:R-:W-:Y:S01]  /*2050*/  LEA R180, P0, R8.reuse, R141, 0x1 ;  /* 0x0000008d08b47211 */ /* 0x040fe200078008ff */
[----:B------:R-:W-:Y:S01]  /*2060*/  CS2R R110, SRZ ;  /* 0x00000000006e7805 */ /* 0x000fe2000001ff00 */
[----:B------:R-:W-:Y:S01]  /*2070*/  LEA R9, R27, R5, 0x3 ;  /* 0x000000051b097211 */ /* 0x000fe200078e18ff */
[----:B------:R-:W-:Y:S01]  /*2080*/  CS2R R112, SRZ ;  /* 0x0000000000707805 */ /* 0x000fe2000001ff00 */
[-C--:B------:R-:W-:Y:S01]  /*2090*/  LEA.HI.X.SX32 R185, R17, R25.reuse, 0x1, P1 ;  /* 0x0000001911b97211 */ /* 0x080fe200008f0eff */
[----:B------:R-:W-:Y:S01]  /*20a0*/  CS2R R114, SRZ ;  /* 0x0000000000727805 */ /* 0x000fe2000001ff00 */
[----:B------:R-:W-:Y:S01]  /*20b0*/  LEA.HI.X.SX32 R181, R8, R25, 0x1, P0 ;  /* 0x0000001908b57211 */ /* 0x000fe200000f0eff */
[----:B------:R-:W-:Y:S01]  /*20c0*/  IMAD R8, R27, 0x8, R9 ;  /* 0x000000081b087824 */ /* 0x000fe200078e0209 */
[CC--:B------:R-:W-:Y:S01]  /*20d0*/  LEA R178, P1, R10.reuse, R141.reuse, 0x1 ;  /* 0x0000008d0ab27211 */ /* 0x0c0fe200078208ff */
[----:B------:R-:W-:Y:S01]  /*20e0*/  CS2R R116, SRZ ;  /* 0x0000000000747805 */ /* 0x000fe2000001ff00 */
[----:B------:R-:W-:Y:S01]  /*20f0*/  LEA R176, P2, R11, R141, 0x1 ;  /* 0x0000008d0bb07211 */ /* 0x000fe200078408ff */
[----:B------:R-:W-:Y:S01]  /*2100*/  CS2R R118, SRZ ;  /* 0x0000000000767805 */ /* 0x000fe2000001ff00 */
[----:B------:R-:W-:Y:S01]  /*2110*/  LEA.HI.X.SX32 R179, R10, R25, 0x1, P1 ;  /* 0x000000190ab37211 */ /* 0x000fe200008f0eff */
[----:B------:R-:W-:Y:S01]  /*2120*/  CS2R R92, SRZ ;  /* 0x00000000005c7805 */ /* 0x000fe2000001ff00 */
[----:B------:R-:W-:Y:S01]  /*2130*/  LEA R172, P1, R4, R141, 0x1 ;  /* 0x0000008d04ac7211 */ /* 0x000fe200078208ff */
[----:B------:R-:W-:Y:S01]  /*2140*/  CS2R R94, SRZ ;  /* 0x00000000005e7805 */ /* 0x000fe2000001ff00 */
[----:B------:R-:W-:-:S02]  /*2150*/  LEA R10, R27, R8, 0x3 ;  /* 0x000000081b0a7211 */ /* 0x000fc400078e18ff */
[-C--:B------:R-:W-:Y:S02]  /*2160*/  LEA.HI.X.SX32 R177, R11, R25.reuse, 0x1, P2 ;  /* 0x000000190bb17211 */ /* 0x080fe400010f0eff */
[----:B------:R-:W-:Y:S01]  /*2170*/  LEA.HI.X.SX32 R173, R4, R25, 0x1, P1 ;  /* 0x0000001904ad7211 */ /* 0x000fe200008f0eff */
[----:B------:R-:W-:Y:S01]  /*2180*/  IMAD R4, R27, 0x8, R10 ;  /* 0x000000081b047824 */ /* 0x000fe200078e020a */
[CC--:B------:R-:W-:Y:S02]  /*2190*/  LEA R170, P2, R13.reuse, R141.reuse, 0x1 ;  /* 0x0000008d0daa7211 */ /* 0x0c0fe400078408ff */
[----:B------:R-:W-:Y:S02]  /*21a0*/  LEA R174, P0, R12, R141, 0x1 ;  /* 0x0000008d0cae7211 */ /* 0x000fe400078008ff */
[----:B------:R-:W-:Y:S01]  /*21b0*/  LEA.HI.X.SX32 R171, R13, R25, 0x1, P2 ;  /* 0x000000190dab7211 */ /* 0x000fe200010f0eff */
[----:B------:R-:W-:Y:S01]  /*21c0*/  IMAD.MOV.U32 R13, RZ, RZ, 0x3f800000 ;  /* 0x3f800000ff0d7424 */ /* 0x000fe200078e00ff */
[----:B------:R-:W-:-:S02]  /*21d0*/  LEA R164, P2, R5, R141, 0x1 ;  /* 0x0000008d05a47211 */ /* 0x000fc400078408ff */
[----:B------:R-:W-:Y:S02]  /*21e0*/  LEA R11, R27, R4, 0x3 ;  /* 0x000000041b0b7211 */ /* 0x000fe400078e18ff */
[-C--:B------:R-:W-:Y:S02]  /*21f0*/  LEA.HI.X.SX32 R175, R12, R25.reuse, 0x1, P0 ;  /* 0x000000190caf7211 */ /* 0x080fe400000f0eff */
[----:B------:R-:W-:Y:S01]  /*2200*/  LEA.HI.X.SX32 R165, R5, R25, 0x1, P2 ;  /* 0x0000001905a57211 */ /* 0x000fe200010f0eff */
[----:B------:R-:W-:Y:S01]  /*2210*/  IMAD R5, R27, 0x8, R11 ;  /* 0x000000081b057824 */ /* 0x000fe200078e020b */
[CC--:B------:R-:W-:Y:S02]  /*2220*/  LEA R168, P0, R6.reuse, R141.reuse, 0x1 ;  /* 0x0000008d06a87211 */ /* 0x0c0fe400078008ff */
[----:B------:R-:W-:Y:S02]  /*2230*/  LEA R166, P1, R7, R141, 0x1 ;  /* 0x0000008d07a67211 */ /* 0x000fe400078208ff */
[----:B------:R-:W-:-:S02]  /*2240*/  LEA.HI.X.SX32 R169, R6, R25, 0x1, P0 ;  /* 0x0000001906a97211 */ /* 0x000fc400000f0eff */
[----:B------:R-:W-:Y:S02]  /*2250*/  LEA R6, R27, R5, 0x3 ;  /* 0x000000051b067211 */ /* 0x000fe400078e18ff */
[----:B------:R-:W-:Y:S02]  /*2260*/  LEA.HI.X.SX32 R167, R7, R25, 0x1, P1 ;  /* 0x0000001907a77211 */ /* 0x000fe400008f0eff */
[-C--:B------:R-:W-:Y:S01]  /*2270*/  LEA R162, P0, R9, R141.reuse, 0x1 ;  /* 0x0000008d09a27211 */ /* 0x080fe200078008ff */
[----:B------:R-:W-:Y:S01]  /*2280*/  IMAD R7, R27, 0x8, R6 ;  /* 0x000000081b077824 */ /* 0x000fe200078e0206 */
[C---:B------:R-:W-:Y:S02]  /*2290*/  LEA R160, P1, R8.reuse, R141, 0x1 ;  /* 0x0000008d08a07211 */ /* 0x040fe400078208ff */
[-C--:B------:R-:W-:Y:S02]  /*22a0*/  LEA.HI.X.SX32 R163, R9, R25.reuse, 0x1, P0 ;  /* 0x0000001909a37211 */ /* 0x080fe400000f0eff */
[----:B------:R-:W-:-:S02]  /*22b0*/  LEA.HI.X.SX32 R161, R8, R25, 0x1, P1 ;  /* 0x0000001908a17211 */ /* 0x000fc400008f0eff */
[----:B------:R-:W-:Y:S02]  /*22c0*/  MOV R71, c[0x0][0x1a4] ;  /* 0x0000690000477a02 */ /* 0x000fe40000000f00 */
[----:B------:R-:W-:Y:S02]  /*22d0*/  LEA R156, P0, R4, R141, 0x1 ;  /* 0x0000008d049c7211 */ /* 0x000fe400078008ff */
[----:B------:R-:W-:Y:S01]  /*22e0*/  LEA R8, R27, R7, 0x3 ;  /* 0x000000071b087211 */ /* 0x000fe200078e18ff */
[C---:B------:R-:W-:Y:S01]  /*22f0*/  IMAD R153, R71.reuse, 0x12, RZ ;  /* 0x0000001247997824 */ /* 0x040fe200078e02ff */
[----:B------:R-:W-:Y:S01]  /*2300*/  LEA R158, P2, R10, R141, 0x1 ;  /* 0x0000008d0a9e7211 */ /* 0x000fe200078408ff */
[----:B------:R-:W-:Y:S01]  /*2310*/  IMAD R245, R71, 0x24, RZ ;  /* 0x0000002447f57824 */ /* 0x000fe200078e02ff */
[-C--:B------:R-:W-:Y:S01]  /*2320*/  LEA.HI.X.SX32 R157, R4, R25.reuse, 0x1, P0 ;  /* 0x00000019049d7211 */ /* 0x080fe200000f0eff */
[----:B------:R-:W-:Y:S01]  /*2330*/  IMAD R4, R27, 0x8, R8 ;  /* 0x000000081b047824 */ /* 0x000fe200078e0208 */
[----:B------:R-:W-:Y:S01]  /*2340*/  LEA.HI.X.SX32 R159, R10, R25, 0x1, P2 ;  /* 0x000000190a9f7211 */ /* 0x000fe200010f0eff */
[----:B------:R-:W-:Y:S01]  /*2350*/  IMAD R145, R71, 0x9, RZ ;  /* 0x0000000947917824 */ /* 0x000fe200078e02ff */
[-C--:B------:R-:W-:Y:S01]  /*2360*/  LEA R30, P1, R11, R141.reuse, 0x1 ;  /* 0x0000008d0b1e7211 */ /* 0x080fe200078208ff */
[----:B------:R-:W-:Y:S01]  /*2370*/  IMAD R247, R71, 0x22, RZ ;  /* 0x0000002247f77824 */ /* 0x000fe200078e02ff */
[-C--:B------:R-:W-:Y:S01]  /*2380*/  LEA R32, P2, R5, R141.reuse, 0x1 ;  /* 0x0000008d05207211 */ /* 0x080fe200078408ff */
[----:B------:R-:W-:Y:S01]  /*2390*/  IMAD R199, R71, 0x14, RZ ;  /* 0x0000001447c77824 */ /* 0x000fe200078e02ff */
[-C--:B------:R-:W-:Y:S01]  /*23a0*/  IADD3 R248, P4, R153, R28.reuse, RZ ;  /* 0x0000001c99f87210 */ /* 0x080fe20007f9e0ff */
[C---:B------:R-:W-:Y:S01]  /*23b0*/  IMAD R151, R71.reuse, 0x11, RZ ;  /* 0x0000001147977824 */ /* 0x040fe200078e02ff */
[----:B------:R-:W-:Y:S01]  /*23c0*/  LEA R140, P3, R4, R141, 0x1 ;  /* 0x0000008d048c7211 */ /* 0x000fe200078608ff */
[----:B------:R-:W-:Y:S01]  /*23d0*/  IMAD R147, R71, 0xa, RZ ;  /* 0x0000000a47937824 */ /* 0x000fe200078e02ff */
[-C--:B------:R-:W-:Y:S01]  /*23e0*/  IADD3 R244, P5, R245, R28.reuse, RZ ;  /* 0x0000001cf5f47210 */ /* 0x080fe20007fbe0ff */
[----:B------:R-:W-:Y:S01]  /*23f0*/  IMAD R207, R71, 0x16, RZ ;  /* 0x0000001647cf7824 */ /* 0x000fe200078e02ff */
[-C--:B------:R-:W-:Y:S01]  /*2400*/  LEA.HI.X.SX32 R31, R11, R25.reuse, 0x1, P1 ;  /* 0x000000190b1f7211 */ /* 0x080fe200008f0eff */
[----:B------:R-:W-:Y:S01]  /*2410*/  IMAD R137, R71, 0x5, RZ ;  /* 0x0000000547897824 */ /* 0x000fe200078e02ff */
[----:B------:R-:W-:Y:S01]  /*2420*/  LEA.HI.X.SX32 R33, R5, R25, 0x1, P2 ;  /* 0x0000001905217211 */ /* 0x000fe200010f0eff */
[C---:B------:R-:W-:Y:S01]  /*2430*/  IMAD R149, R71.reuse, 0xb, RZ ;  /* 0x0000000b47957824 */ /* 0x040fe200078e02ff */
[-C--:B------:R-:W-:Y:S01]  /*2440*/  LEA R34, P0, R6, R141.reuse, 0x1 ;  /* 0x0000008d06227211 */ /* 0x080fe200078008ff */
[----:B------:R-:W-:Y:S01]  /*2450*/  IMAD R233, R71, 0x2e, RZ ;  /* 0x0000002e47e97824 */ /* 0x000fe200078e02ff */
[-C--:B------:R-:W-:Y:S01]  /*2460*/  LEA R36, P1, R7, R141.reuse, 0x1 ;  /* 0x0000008d07247211 */ /* 0x080fe200078208ff */
[C---:B------:R-:W-:Y:S01]  /*2470*/  IMAD R217, R71.reuse, 0x17, RZ ;  /* 0x0000001747d97824 */ /* 0x040fe200078e02ff */
[----:B------:R-:W-:Y:S01]  /*2480*/  LEA R38, P2, R8, R141, 0x1 ;  /* 0x0000008d08267211 */ /* 0x000fe200078408ff */
[----:B------:R-:W-:Y:S01]  /*2490*/  IMAD R139, R71, 0x6, RZ ;  /* 0x00000006478b7824 */ /* 0x000fe200078e02ff */
[----:B------:R-:W-:Y:S01]  /*24a0*/  LEA.HI.X.SX32 R249, R145, R29, 0x1, P4 ;  /* 0x0000001d91f97211 */ /* 0x000fe200020f0eff */
[C---:B------:R-:W-:Y:S01]  /*24b0*/  IMAD R243, R71.reuse, 0x26, RZ ;  /* 0x0000002647f37824 */ /* 0x040fe200078e02ff */
[----:B------:R-:W-:Y:S01]  /*24c0*/  LEA.HI.X.SX32 R141, R4, R25, 0x1, P3 ;  /* 0x00000019048d7211 */ /* 0x000fe200018f0eff */
[----:B------:R-:W-:Y:S01]  /*24d0*/  IMAD R129, R71, 0x18, RZ ;  /* 0x0000001847817824 */ /* 0x000fe200078e02ff */
[-C--:B------:R-:W-:Y:S01]  /*24e0*/  IADD3 R246, P3, R247, R28.reuse, RZ ;  /* 0x0000001cf7f67210 */ /* 0x080fe20007f7e0ff */
[----:B------:R0:W-:Y:S01]  /*24f0*/  STL.64 [R1+0x28], R248 ;  /* 0x000028f801007387 */ /* 0x0001e20000100a00 */
[-C--:B------:R-:W-:Y:S01]  /*2500*/  LEA.HI.X.SX32 R245, R153, R29.reuse, 0x1, P5 ;  /* 0x0000001d99f57211 */ /* 0x080fe200028f0eff */
[----:B------:R-:W-:Y:S01]  /*2510*/  IMAD R135, R71, 0x3, RZ ;  /* 0x0000000347877824 */ /* 0x000fe200078e02ff */
[-C--:B------:R-:W-:Y:S01]  /*2520*/  IADD3 R150, P5, R199, R28.reuse, RZ ;  /* 0x0000001cc7967210 */ /* 0x080fe20007fbe0ff */
[----:B------:R-:W-:Y:S01]  /*2530*/  IMAD R155, R71, 0x13, RZ ;  /* 0x00000013479b7824 */ /* 0x000fe200078e02ff */
[-C--:B------:R-:W-:Y:S01]  /*2540*/  LEA.HI.X.SX32 R247, R151, R29.reuse, 0x1, P3 ;  /* 0x0000001d97f77211 */ /* 0x080fe200018f0eff */
[----:B------:R-:W-:Y:S01]  /*2550*/  IMAD R131, R71, 0xc, RZ ;  /* 0x0000000c47837824 */ /* 0x000fe200078e02ff */
[-C--:B------:R-:W-:Y:S01]  /*2560*/  LEA.HI.X.SX32 R151, R147, R29.reuse, 0x1, P5 ;  /* 0x0000001d93977211 */ /* 0x080fe200028f0eff */
[----:B------:R-:W-:Y:S01]  /*2570*/  IMAD R235, R71, 0x2c, RZ ;  /* 0x0000002c47eb7824 */ /* 0x000fe200078e02ff */
[-C--:B------:R-:W-:Y:S01]  /*2580*/  IADD3 R136, P5, R207, R28.reuse, RZ ;  /* 0x0000001ccf887210 */ /* 0x080fe20007fbe0ff */
[----:B------:R-:W-:Y:S01]  /*2590*/  IMAD R239, R71, 0x2a, RZ ;  /* 0x0000002a47ef7824 */ /* 0x000fe200078e02ff */
[-C--:B------:R-:W-:Y:S01]  /*25a0*/  IADD3 R242, P6, R243, R28.reuse, RZ ;  /* 0x0000001cf3f27210 */ /* 0x080fe20007fde0ff */
[----:B------:R-:W-:Y:S01]  /*25b0*/  IMAD R227, R71, 0x34, RZ ;  /* 0x0000003447e37824 */ /* 0x000fe200078e02ff */
[-C--:B0-----:R-:W-:Y:S01]  /*25c0*/  IADD3 R248, P4, R147, R28.reuse, RZ ;  /* 0x0000001c93f87210 */ /* 0x081fe20007f9e0ff */
[----:B------:R-:W-:Y:S01]  /*25d0*/  IMAD R241, R71, 0x28, RZ ;  /* 0x0000002847f17824 */ /* 0x000fe200078e02ff */
[-C--:B------:R-:W-:Y:S01]  /*25e0*/  LEA.HI.X.SX32 R243, R155, R29.reuse, 0x1, P6 ;  /* 0x0000001d9bf37211 */ /* 0x080fe200030f0eff */
[----:B------:R-:W-:Y:S01]  /*25f0*/  IMAD R203, R71, 0x15, RZ ;  /* 0x0000001547cb7824 */ /* 0x000fe200078e02ff */
[-C--:B------:R-:W-:Y:S01]  /*2600*/  LEA.HI.X.SX32 R249, R137, R29.reuse, 0x1, P4 ;  /* 0x0000001d89f97211 */ /* 0x080fe200020f0eff */
[----:B------:R-:W-:Y:S01]  /*2610*/  IMAD R99, R71, 0x1a, RZ ;  /* 0x0000001a47637824 */ /* 0x000fe200078e02ff */
[-C--:B------:R-:W-:Y:S01]  /*2620*/  LEA.HI.X.SX32 R137, R149, R29.reuse, 0x1, P5 ;  /* 0x0000001d95897211 */ /* 0x080fe200028f0eff */
[----:B------:R-:W-:Y:S01]  /*2630*/  IMAD R229, R71, 0x32, RZ ;  /* 0x0000003247e57824 */ /* 0x000fe200078e02ff */
[-C--:B------:R-:W-:Y:S01]  /*2640*/  IADD3 R232, P4, R233, R28.reuse, RZ ;  /* 0x0000001ce9e87210 */ /* 0x080fe20007f9e0ff */
[----:B------:R-:W-:Y:S01]  /*2650*/  STL.64 [R1+0x48], R248 ;  /* 0x000048f801007387 */ /* 0x000fe20000100a00 */
[-C--:B------:R-:W-:Y:S01]  /*2660*/  IADD3 R146, P5, R139, R28.reuse, RZ ;  /* 0x0000001c8b927210 */ /* 0x080fe20007fbe0ff */
[----:B------:R-:W-:Y:S01]  /*2670*/  IMAD R231, R71, 0x30, RZ ;  /* 0x0000003047e77824 */ /* 0x000fe200078e02ff */
[-C--:B------:R-:W-:Y:S01]  /*2680*/  LEA.HI.X.SX32 R233, R217, R29.reuse, 0x1, P4 ;  /* 0x0000001dd9e97211 */ /* 0x080fe200020f0eff */
[----:B------:R-:W-:Y:S01]  /*2690*/  STL.64 [R1+0x20], R150 ;  /* 0x0000209601007387 */ /* 0x000fe20000100a00 */
[----:B------:R-:W-:Y:S01]  /*26a0*/  LEA.HI.X.SX32 R147, R135, R29, 0x1, P5 ;  /* 0x0000001d87937211 */ /* 0x000fe200028f0eff */
[----:B------:R-:W-:Y:S01]  /*26b0*/  IMAD R125, R71, 0xd, RZ ;  /* 0x0000000d477d7824 */ /* 0x000fe200078e02ff */
[-C--:B------:R-:W-:Y:S01]  /*26c0*/  IADD3 R234, P6, R235, R28.reuse, RZ ;  /* 0x0000001cebea7210 */ /* 0x080fe20007fde0ff */
[----:B------:R0:W-:Y:S01]  /*26d0*/  STL.64 [R1+0x18], R136 ;  /* 0x0000188801007387 */ /* 0x0001e20000100a00 */
[----:B------:R-:W-:Y:S01]  /*26e0*/  LOP3.LUT R5, R79, 0x3c0, RZ, 0xc0, !PT ;  /* 0x000003c04f057812 */ /* 0x000fe200078ec0ff */
[----:B------:R-:W-:Y:S01]  /*26f0*/  IMAD R79, R71, 0x1c, RZ ;  /* 0x0000001c474f7824 */ /* 0x000fe200078e02ff */
[-C--:B------:R-:W-:Y:S01]  /*2700*/  IADD3 R238, P3, R239, R28.reuse, RZ ;  /* 0x0000001cefee7210 */ /* 0x080fe20007f7e0ff */
[----:B------:R-:W-:Y:S01]  /*2710*/  STL.64 [R1+0x58], R146 ;  /* 0x0000589201007387 */ /* 0x000fe20000100a00 */
[----:B------:R-:W-:Y:S01]  /*2720*/  LEA.HI.X.SX32 R39, R8, R25, 0x1, P2 ;  /* 0x0000001908277211 */ /* 0x000fe200010f0eff */
[----:B------:R-:W-:Y:S01]  /*2730*/  IMAD R127, R71, 0x19, RZ ;  /* 0x00000019477f7824 */ /* 0x000fe200078e02ff */
[-C--:B------:R-:W-:Y:S01]  /*2740*/  IADD3 R226, P5, R227, R28.reuse, RZ ;  /* 0x0000001ce3e27210 */ /* 0x080fe20007fbe0ff */
[----:B------:R-:W-:Y:S01]  /*2750*/  IMAD R81, R71, 0xe, RZ ;  /* 0x0000000e47517824 */ /* 0x000fe200078e02ff */
[-C--:B------:R-:W-:Y:S01]  /*2760*/  IADD3 R240, P2, R241, R28.reuse, RZ ;  /* 0x0000001cf1f07210 */ /* 0x080fe20007f5e0ff */
[----:B------:R-:W-:Y:S01]  /*2770*/  IMAD R223, R71, 0x38, RZ ;  /* 0x0000003847df7824 */ /* 0x000fe200078e02ff */
[-C--:B------:R-:W-:Y:S01]  /*2780*/  LEA.HI.X.SX32 R235, R207, R29.reuse, 0x1, P6 ;  /* 0x0000001dcfeb7211 */ /* 0x080fe200030f0eff */
[----:B------:R-:W-:Y:S01]  /*2790*/  IMAD R83, R71, 0x7, RZ ;  /* 0x0000000747537824 */ /* 0x000fe200078e02ff */
[-C--:B0-----:R-:W-:Y:S01]  /*27a0*/  IADD3 R136, P4, R129, R28.reuse, RZ ;  /* 0x0000001c81887210 */ /* 0x081fe20007f9e0ff */
        /* <DEDUP_REMOVED lines=8> */
[----:B------:R0:W-:Y:S01]  /*2830*/  STL.64 [R1+0x10], R136 ;  /* 0x0000108801007387 */ /* 0x0001e20000100a00 */
[-C--:B------:R-:W-:Y:S01]  /*2840*/  LEA.HI.X.SX32 R227, R99, R29.reuse, 0x1, P5 ;  /* 0x0000001d63e37211 */ /* 0x080fe200028f0eff */
[----:B------:R-:W-:Y:S01]  /*2850*/  IMAD R97, R71, 0x1b, RZ ;  /* 0x0000001b47617824 */ /* 0x000fe200078e02ff */
[-C--:B------:R-:W-:Y:S01]  /*2860*/  LEA.HI.X.SX32 R241, R199, R29.reuse, 0x1, P2 ;  /* 0x0000001dc7f17211 */ /* 0x080fe200010f0eff */
[----:B------:R-:W-:Y:S01]  /*2870*/  IMAD R219, R71, 0x3c, RZ ;  /* 0x0000003c47db7824 */ /* 0x000fe200078e02ff */
[-C--:B------:R-:W-:Y:S01]  /*2880*/  IADD3 R126, P5, R79, R28.reuse, RZ ;  /* 0x0000001c4f7e7210 */ /* 0x080fe20007fbe0ff */
[----:B------:R-:W-:Y:S01]  /*2890*/  IMAD R215, R71, 0x3e, RZ ;  /* 0x0000003e47d77824 */ /* 0x000fe200078e02ff */
[----:B------:R-:W-:Y:S01]  /*28a0*/  IADD3 R230, P2, R231, R28, RZ ;  /* 0x0000001ce7e67210 */ /* 0x000fe20007f5e0ff */
[----:B------:R-:W-:Y:S01]  /*28b0*/  IMAD.SHL.U32 R11, R71, 0x10, RZ ;  /* 0x00000010470b7824 */ /* 0x000fe200078e00ff */
[-C--:B------:R-:W-:Y:S01]  /*28c0*/  LEA.HI.X.SX32 R145, R139, R29.reuse, 0x1, P6 ;  /* 0x0000001d8b917211 */ /* 0x080fe200030f0eff */
[----:B------:R-:W-:Y:S01]  /*28d0*/  IMAD R69, R71, 0x1f, RZ ;  /* 0x0000001f47457824 */ /* 0x000fe200078e02ff */
[----:B------:R-:W-:-:S02]  /*28e0*/  LEA.HI.X.SX32 R229, R127, R29, 0x1, P3 ;  /* 0x0000001d7fe57211 */ /* 0x000fc400018f0eff */
[-C--:B0-----:R-:W-:Y:S01]  /*28f0*/  IADD3 R136, P4, R99, R28.reuse, RZ ;  /* 0x0000001c63887210 */ /* 0x081fe20007f9e0ff */
[----:B------:R-:W-:Y:S01]  /*2900*/  STL.64 [R1+0x40], R144 ;  /* 0x0000409001007387 */ /* 0x000fe20000100a00 */
[-C--:B------:R-:W-:Y:S02]  /*2910*/  LEA.HI.X.SX32 R127, R81, R29.reuse, 0x1, P5 ;  /* 0x0000001d517f7211 */ /* 0x080fe400028f0eff */
[-C--:B------:R-:W-:Y:S02]  /*2920*/  LEA.HI.X.SX32 R137, R125, R29.reuse, 0x1, P4 ;  /* 0x0000001d7d897211 */ /* 0x080fe400020f0eff */
[----:B------:R-:W-:Y:S02]  /*2930*/  IADD3 R128, P4, R81, R28, RZ ;  /* 0x0000001c51807210 */ /* 0x000fe40007f9e0ff */
[----:B------:R-:W-:Y:S01]  /*2940*/  LOP3.LUT R27, R5, 0x30, R77, 0xf8, !PT ;  /* 0x00000030051b7812 */ /* 0x000fe200078ef84d */
[----:B------:R-:W-:Y:S01]  /*2950*/  IMAD R77, R71, 0x1d, RZ ;  /* 0x0000001d474d7824 */ /* 0x000fe200078e02ff */
[----:B------:R-:W-:Y:S01]  /*2960*/  LEA.HI.X.SX32 R231, R129, R29, 0x1, P2 ;  /* 0x0000001d81e77211 */ /* 0x000fe200010f0eff */
[----:B------:R-:W-:Y:S01]  /*2970*/  STL.64 [R1+0x8], R136 ;  /* 0x0000088801007387 */ /* 0x000fe20000100a00 */
[----:B------:R-:W-:-:S02]  /*2980*/  SHF.L.U32 R5, R71, 0x1, RZ ;  /* 0x0000000147057819 */ /* 0x000fc400000006ff */
[-C--:B------:R-:W-:Y:S01]  /*2990*/  IADD3 R222, P2, R223, R28.reuse, RZ ;  /* 0x0000001cdfde7210 */ /* 0x080fe20007f5e0ff */
[----:B------:R0:W-:Y:S01]  /*29a0*/  STL.64 [R1], R126 ;  /* 0x0000007e01007387 */ /* 0x0001e20000100a00 */
[-C--:B------:R-:W-:Y:S02]  /*29b0*/  IADD3 R220, P3, R221, R28.reuse, RZ ;  /* 0x0000001cdddc7210 */ /* 0x080fe40007f7e0ff */
[----:B------:R-:W-:Y:S02]  /*29c0*/  LEA.HI.X.SX32 R129, R83, R29, 0x1, P4 ;  /* 0x0000001d53817211 */ /* 0x000fe400020f0eff */
[-C--:B------:R-:W-:Y:S02]  /*29d0*/  LEA.HI.X.SX32 R37, R7, R25.reuse, 0x1, P1 ;  /* 0x0000001907257211 */ /* 0x080fe400008f0eff */
[----:B------:R-:W-:Y:S01]  /*29e0*/  IADD3 R250, P4, R73, R28, RZ ;  /* 0x0000001c49fa7210 */ /* 0x000fe20007f9e0ff */
[----:B------:R-:W-:Y:S01]  /*29f0*/  STL.64 [R1+0x38], R128 ;  /* 0x0000388001007387 */ /* 0x000fe20000100a00 */
[----:B------:R-:W-:-:S02]  /*2a00*/  LEA.HI.X.SX32 R35, R6, R25, 0x1, P0 ;  /* 0x0000001906237211 */ /* 0x000fc400000f0eff */
[----:B------:R-:W-:Y:S02]  /*2a10*/  LOP3.LUT R7, R2, 0x30, RZ, 0x3c, !PT ;  /* 0x0000003002077812 */ /* 0x000fe400078e3cff */
[----:B------:R-:W-:Y:S02]  /*2a20*/  LOP3.LUT P0, RZ, R124, 0x3, RZ, 0xc0, !PT ;  /* 0x000000037cff7812 */ /* 0x000fe4000780c0ff */
[----:B------:R-:W-:Y:S01]  /*2a30*/  LOP3.LUT R7, R2, 0x60, RZ, 0x3c, !PT ;  /* 0x0000006002077812 */ /* 0x000fe200078e3cff */
[----:B------:R-:W-:Y:S01]  /*2a40*/  IMAD.SHL.U32 R7, R71, 0x4, RZ ;  /* 0x0000000447077824 */ /* 0x000fe200078e00ff */
[----:B------:R-:W-:Y:S02]  /*2a50*/  LOP3.LUT R27, R27, 0x10, R124, 0x78, !PT ;  /* 0x000000101b1b7812 */ /* 0x000fe400078e787c */
[----:B0-----:R-:W-:Y:S02]  /*2a60*/  IADD3 R126, P5, R5, R28, RZ ;  /* 0x0000001c057e7210 */ /* 0x001fe40007fbe0ff */
[----:B------:R-:W-:-:S02]  /*2a70*/  LEA.HI.X.SX32 R223, R79, R29, 0x1, P2 ;  /* 0x0000001d4fdf7211 */ /* 0x000fc400010f0eff */
[-C--:B------:R-:W-:Y:S02]  /*2a80*/  LEA R124, P2, R71, R28.reuse, 0x2 ;  /* 0x0000001c477c7211 */ /* 0x080fe400078410ff */
[-C--:B------:R-:W-:Y:S02]  /*2a90*/  LEA.HI.X.SX32 R221, R77, R29.reuse, 0x1, P3 ;  /* 0x0000001d4ddd7211 */ /* 0x080fe400018f0eff */
[-C--:B------:R-:W-:Y:S02]  /*2aa0*/  LEA R98, P3, R71, R28.reuse, 0x3 ;  /* 0x0000001c47627211 */ /* 0x080fe400078618ff */
[----:B------:R-:W-:Y:S02]  /*2ab0*/  LEA.HI.X.SX32 R251, R75, R29, 0x1, P4 ;  /* 0x0000001d4bfb7211 */ /* 0x000fe400020f0eff */
[C---:B------:R-:W-:Y:S02]  /*2ac0*/  SHF.L.U32 R9, R71.reuse, 0x3, RZ ;  /* 0x0000000347097819 */ /* 0x040fe400000006ff */
[----:B------:R-:W-:-:S02]  /*2ad0*/  LEA R82, P4, R71, R28, 0x4 ;  /* 0x0000001c47527211 */ /* 0x000fc400078820ff */
[-C--:B------:R-:W-:Y:S02]  /*2ae0*/  LEA.HI.X.SX32 R127, R71, R29.reuse, 0x1, P5 ;  /* 0x0000001d477f7211 */ /* 0x080fe400028f0eff */
[-C--:B------:R-:W-:Y:S02]  /*2af0*/  LEA.HI.X.SX32 R125, R5, R29.reuse, 0x1, P2 ;  /* 0x0000001d057d7211 */ /* 0x080fe400010f0eff */
[-C--:B------:R-:W-:Y:S01]  /*2b00*/  LEA.HI.X.SX32 R99, R7, R29.reuse, 0x1, P3 ;  /* 0x0000001d07637211 */ /* 0x080fe200018f0eff */
[----:B------:R-:W-:Y:S01]  /*2b10*/  STL.64 [R1+0x68], R126 ;  /* 0x0000687e01007387 */ /* 0x000fe20000100a00 */
[----:B------:R-:W-:Y:S02]  /*2b20*/  LEA.HI.X.SX32 R83, R9, R29, 0x1, P4 ;  /* 0x0000001d09537211 */ /* 0x000fe400020f0eff */
[----:B------:R-:W-:Y:S01]  /*2b30*/  IADD3 R224, P6, R225, R28, RZ ;  /* 0x0000001ce1e07210 */ /* 0x000fe20007fde0ff */
[----:B------:R-:W-:Y:S01]  /*2b40*/  STL.64 [R1+0x60], R124 ;  /* 0x0000607c01007387 */ /* 0x000fe20000100a00 */
[----:B------:R-:W-:-:S02]  /*2b50*/  SHF.L.U32 R19, R19, 0x4, RZ ;  /* 0x0000000413137819 */ /* 0x000fc400000006ff */
[-C--:B------:R-:W-:Y:S01]  /*2b60*/  LEA.HI.X.SX32 R225, R97, R29.reuse, 0x1, P6 ;  /* 0x0000001d61e17211 */ /* 0x080fe200030f0eff */
[----:B------:R0:W-:Y:S01]  /*2b70*/  STL.64 [R1+0x50], R98 ;  /* 0x0000506201007387 */ /* 0x0001e20000100a00 */
[-C--:B------:R-:W-:Y:S01]  /*2b80*/  IADD3 R218, P6, R219, R28.reuse, RZ ;  /* 0x0000001cdbda7210 */ /* 0x080fe20007fde0ff */
[----:B------:R-:W-:Y:S01]  /*2b90*/  CS2R R96, SRZ ;  /* 0x0000000000607805 */ /* 0x000fe2000001ff00 */
[--C-:B------:R-:W-:Y:S01]  /*2ba0*/  LOP3.LUT R19, R19, 0x30, R18.reuse, 0x78, !PT ;  /* 0x0000003013137812 */ /* 0x100fe200078e7812 */
[----:B------:R1:W-:Y:S01]  /*2bb0*/  STL.64 [R1+0x30], R82 ;  /* 0x0000305201007387 */ /* 0x0003e20000100a00 */
[----:B------:R-:W-:Y:S02]  /*2bc0*/  LOP3.LUT R23, R23, 0x30, R18, 0x78, !PT ;  /* 0x0000003017177812 */ /* 0x000fe400078e7812 */
[----:B------:R-:W-:Y:S02]  /*2bd0*/  LEA.HI.X.SX32 R219, R73, R29, 0x1, P6 ;  /* 0x0000001d49db7211 */ /* 0x000fe400030f0eff */
[----:B------:R-:W-:Y:S01]  /*2be0*/  LEA R24, R24, R19, 0x9 ;  /* 0x0000001318187211 */ /* 0x000fe200078e48ff */
[----:B------:R-:W-:Y:S01]  /*2bf0*/  IMAD.MOV.U32 R19, RZ, RZ, 0x3f800000 ;  /* 0x3f800000ff137424 */ /* 0x000fe200078e00ff */
[-C--:B------:R-:W-:Y:S01]  /*2c00*/  LEA R248, P6, R71, R28.reuse, 0x5 ;  /* 0x0000001c47f87211 */ /* 0x080fe200078c28ff */
[----:B0-----:R-:W-:Y:S01]  /*2c10*/  CS2R R98, SRZ ;  /* 0x0000000000627805 */ /* 0x001fe2000001ff00 */
[----:B------:R-:W-:-:S02]  /*2c20*/  IADD3 R214, P5, R215, R28, RZ ;  /* 0x0000001cd7d67210 */ /* 0x000fc40007fbe0ff */
[C---:B------:R-:W-:Y:S02]  /*2c30*/  LOP3.LUT R6, R2.reuse, 0x10, RZ, 0x3c, !PT ;  /* 0x0000001002067812 */ /* 0x040fe400078e3cff */
[C---:B------:R-:W-:Y:S02]  /*2c40*/  LOP3.LUT R4, R2.reuse, 0x20, RZ, 0x3c, !PT ;  /* 0x0000002002047812 */ /* 0x040fe400078e3cff */
[C---:B------:R-:W-:Y:S02]  /*2c50*/  LOP3.LUT R6, R2.reuse, 0x40, RZ, 0x3c, !PT ;  /* 0x0000004002067812 */ /* 0x040fe400078e3cff */
[----:B------:R-:W-:Y:S01]  /*2c60*/  IADD3 R23, R23, R26, RZ ;  /* 0x0000001a17177210 */ /* 0x000fe20007ffe0ff */
[----:B------:R-:W-:Y:S01]  /*2c70*/  IMAD.MOV.U32 R26, RZ, RZ, RZ ;  /* 0x000000ffff1a7224 */ /* 0x000fe200078e00ff */
[C---:B------:R-:W-:Y:S01]  /*2c80*/  LOP3.LUT R4, R2.reuse, 0x50, RZ, 0x3c, !PT ;  /* 0x0000005002047812 */ /* 0x040fe200078e3cff */
[----:B------:R-:W-:Y:S01]  /*2c90*/  IMAD.MOV.U32 R4, RZ, RZ, 0x3f800000 ;  /* 0x3f800000ff047424 */ /* 0x000fe200078e00ff */
[----:B------:R-:W-:-:S02]  /*2ca0*/  LOP3.LUT R6, R2, 0x70, RZ, 0x3c, !PT ;  /* 0x0000007002067812 */ /* 0x000fc400078e3cff */
[----:B------:R-:W-:Y:S02]  /*2cb0*/  LOP3.LUT R5, R22, 0x20, RZ, 0x3c, !PT ;  /* 0x0000002016057812 */ /* 0x000fe400078e3cff */
[----:B------:R-:W-:Y:S02]  /*2cc0*/  MOV R43, 0xff800000 ;  /* 0xff800000002b7802 */ /* 0x000fe40000000f00 */
[----:B------:R-:W-:Y:S02]  /*2cd0*/  MOV R18, RZ ;  /* 0x000000ff00127202 */ /* 0x000fe40000000f00 */
[----:B------:R-:W-:Y:S02]  /*2ce0*/  MOV R41, 0xff800000 ;  /* 0xff80000000297802 */ /* 0x000fe40000000f00 */
[----:B------:R-:W-:Y:S02]  /*2cf0*/  MOV R17, 0xff800000 ;  /* 0xff80000000117802 */ /* 0x000fe40000000f00 */
[----:B------:R-:W-:-:S02]  /*2d00*/  MOV R133, 0xff800000 ;  /* 0xff80000000857802 */ /* 0x000fc40000000f00 */
[----:B------:R-:W-:Y:S02]  /*2d10*/  MOV R25, RZ ;  /* 0x000000ff00197202 */ /* 0x000fe40000000f00 */
[----:B------:R-:W-:Y:S02]  /*2d20*/  MOV R14, 0x3f800000 ;  /* 0x3f800000000e7802 */ /* 0x000fe40000000f00 */
[----:B------:R-:W-:Y:S02]  /*2d30*/  MOV R16, 0x3f800000 ;  /* 0x3f80000000107802 */ /* 0x000fe40000000f00 */
[----:B------:R-:W-:Y:S02]  /*2d40*/  MOV R143, 0x3f800000 ;  /* 0x3f800000008f7802 */ /* 0x000fe40000000f00 */
[----:B------:R-:W-:Y:S02]  /*2d50*/  ISETP.LT.U32.AND P1, PT, R0, 0x80, !P0 ;  /* 0x000000800000780c */ /* 0x000fe40004721070 */
[----:B------:R-:W-:-:S02]  /*2d60*/  LEA.HI.X.SX32 R249, R11, R29, 0x1, P6 ;  /* 0x0000001d0bf97211 */ /* 0x000fc400030f0eff */
[----:B------:R-:W-:Y:S02]  /*2d70*/  LEA.HI.X.SX32 R215, R69, R29, 0x1, P5 ;  /* 0x0000001d45d77211 */ /* 0x000fe400028f0eff */
[----:B------:R-:W-:Y:S02]  /*2d80*/  LOP3.LUT R7, R27, 0x20, RZ, 0x3c, !PT ;  /* 0x000000201b077812 */ /* 0x000fe400078e3cff */
[C---:B------:R-:W-:Y:S02]  /*2d90*/  LOP3.LUT R6, R22.reuse, 0x40, RZ, 0x3c, !PT ;  /* 0x0000004016067812 */ /* 0x040fe400078e3cff */
[----:B------:R-:W-:Y:S02]  /*2da0*/  LOP3.LUT R252, R22, 0x60, RZ, 0x3c, !PT ;  /* 0x0000006016fc7812 */ /* 0x000fe400078e3cff */
[----:B-1----:R-:W-:Y:S02]  /*2db0*/  LOP3.LUT R5, R24, 0x40, RZ, 0x3c, !PT ;  /* 0x0000004018057812 */ /* 0x002fe400078e3cff */
.L_x_1:
[----:B------:R-:W2:Y:S04]  /*2dc0*/  LDL.64 R10, [R1+0x60] ;  /* 0x00006000010a7983 */ /* 0x000ea80000100a00 */
[----:B------:R-:W3:Y:S04]  /*2dd0*/  LDL.64 R72, [R1+0x58] ;  /* 0x0000580001487983 */ /* 0x000ee80000100a00 */
[----:B------:R-:W4:Y:S04]  /*2de0*/  LDL.64 R6, [R1+0x68] ;  /* 0x0000680001067983 */ /* 0x000f280000100a00 */
[----:B------:R-:W5:Y:S04]  /*2df0*/  LDL.64 R70, [R1+0x50] ;  /* 0x0000500001467983 */ /* 0x000f680000100a00 */
[----:B------:R-:W5:Y:S04]  /*2e00*/  LDL.64 R128, [R1+0x48] ;  /* 0x0000480001807983 */ /* 0x000f680000100a00 */
[----:B------:R-:W5:Y:S04]  /*2e10*/  LDL.64 R126, [R1+0x30] ;  /* 0x00003000017e7983 */ /* 0x000f680000100a00 */
[----:B------:R-:W5:Y:S04]  /*2e20*/  LDL.64 R78, [R1+0x28] ;  /* 0x00002800014e7983 */ /* 0x000f680000100a00 */
[----:B------:R-:W5:Y:S04]  /*2e30*/  LDL.64 R68, [R1+0x40] ;  /* 0x0000400001447983 */ /* 0x000f680000100a00 */
[----:B------:R-:W5:Y:S04]  /*2e40*/  LDL.64 R124, [R1+0x20] ;  /* 0x00002000017c7983 */ /* 0x000f680000100a00 */
[----:B------:R-:W5:Y:S04]  /*2e50*/  LDL.64 R80, [R1+0x18] ;  /* 0x0000180001507983 */ /* 0x000f680000100a00 */
[----:B------:R-:W5:Y:S04]  /*2e60*/  LDL.64 R82, [R1+0x10] ;  /* 0x0000100001527983 */ /* 0x000f680000100a00 */
[----:B------:R-:W5:Y:S04]  /*2e70*/  LDL.64 R74, [R1] ;  /* 0x00000000014a7983 */ /* 0x000f680000100a00 */
[----:B------:R-:W5:Y:S04]  /*2e80*/  LDL.64 R76, [R1+0x8] ;  /* 0x00000800014c7983 */ /* 0x000f680000100a00 */
[----:B------:R-:W5:Y:S01]  /*2e90*/  LDL.64 R144, [R1+0x38] ;  /* 0x0000380001907983 */ /* 0x000f620000100a00 */
[----:B------:R-:W-:-:S05]  /*2ea0*/  IMAD.WIDE R8, R26, 0x2, R28 ;  /* 0x000000021a087825 */ /* 0x000fca00078e021c */
[----:B------:R0:W5:Y:S01]  /*2eb0*/  LDG.E.U16 R5, [R8.64] ;  /* 0x0000000408057981 */ /* 0x000162000c1e1500 */
[----:B--2---:R-:W-:-:S04]  /*2ec0*/  IMAD.WIDE R10, R26, 0x2, R10 ;  /* 0x000000021a0a7825 */ /* 0x004fc800078e020a */
[C---:B---3--:R-:W-:Y:S02]  /*2ed0*/  IMAD.WIDE R72, R26.reuse, 0x2, R72 ;  /* 0x000000021a487825 */ /* 0x048fe400078e0248 */
[----:B------:R1:W2:Y:S02]  /*2ee0*/  LDG.E.U16 R10, [R10.64] ;  /* 0x000000040a0a7981 */ /* 0x0002a4000c1e1500 */
[----:B----4-:R-:W-:-:S04]  /*2ef0*/  IMAD.WIDE R6, R26, 0x2, R6 ;  /* 0x000000021a067825 */ /* 0x010fc800078e0206 */
[C---:B-----5:R-:W-:Y:S02]  /*2f00*/  IMAD.WIDE R70, R26.reuse, 0x2, R70 ;  /* 0x000000021a467825 */ /* 0x060fe400078e0246 */
[----:B------:R3:W4:Y:S02]  /*2f10*/  LDG.E.U16 R6, [R6.64] ;  /* 0x0000000406067981 */ /* 0x000724000c1e1500 */
[C---:B0-----:R-:W-:Y:S02]  /*2f20*/  IMAD.WIDE R8, R26.reuse, 0x2, R128 ;  /* 0x000000021a087825 */ /* 0x041fe400078e0280 */
[----:B-1----:R0:W5:Y:S04]  /*2f30*/  LDG.E.U16 R11, [R72.64] ;  /* 0x00000004480b7981 */ /* 0x002168000c1e1500 */
[----:B------:R1:W2:Y:S01]  /*2f40*/  LDG.E.U16 R8, [R8.64] ;  /* 0x0000000408087981 */ /* 0x0002a2000c1e1500 */
[----:B------:R-:W-:-:S03]  /*2f50*/  IMAD.WIDE R78, R26, 0x2, R78 ;  /* 0x000000021a4e7825 */ /* 0x000fc600078e024e */
[----:B---3--:R3:W2:Y:S01]  /*2f60*/  LDG.E.U16 R7, [R70.64] ;  /* 0x0000000446077981 */ /* 0x0086a2000c1e1500 */
[----:B0-----:R-:W-:-:S03]  /*2f70*/  IMAD.WIDE R72, R26, 0x2, R126 ;  /* 0x000000021a487825 */ /* 0x001fc600078e027e */
[----:B------:R0:W2:Y:S01]  /*2f80*/  LDG.E.U16 R78, [R78.64] ;  /* 0x000000044e4e7981 */ /* 0x0000a2000c1e1500 */
[----:B------:R-:W-:-:S03]  /*2f90*/  IMAD.WIDE R68, R26, 0x2, R68 ;  /* 0x000000021a447825 */ /* 0x000fc600078e0244 */
[----:B------:R0:W2:Y:S01]  /*2fa0*/  LDG.E.U16 R12, [R72.64] ;  /* 0x00000004480c7981 */ /* 0x0000a2000c1e1500 */
[----:B---3--:R-:W-:-:S03]  /*2fb0*/  IMAD.WIDE R70, R26, 0x2, R124 ;  /* 0x000000021a467825 */ /* 0x008fc600078e027c */
[----:B-1----:R1:W3:Y:S01]  /*2fc0*/  LDG.E.U16 R9, [R68.64] ;  /* 0x0000000444097981 */ /* 0x0022e2000c1e1500 */
[----:B------:R-:W-:-:S03]  /*2fd0*/  IMAD.WIDE R80, R26, 0x2, R80 ;  /* 0x000000021a507825 */ /* 0x000fc600078e0250 */
[----:B0-----:R0:W3:Y:S01]  /*2fe0*/  LDG.E.U16 R79, [R70.64] ;  /* 0x00000004464f7981 */ /* 0x0010e2000c1e1500 */
[----:B------:R-:W-:-:S03]  /*2ff0*/  IMAD.WIDE R72, R26, 0x2, R248 ;  /* 0x000000021a487825 */ /* 0x000fc600078e02f8 */
[----:B------:R0:W3:Y:S01]  /*3000*/  LDG.E.U16 R80, [R80.64] ;  /* 0x0000000450507981 */ /* 0x0000e2000c1e1500 */
[----:B-1----:R-:W-:-:S03]  /*3010*/  IMAD.WIDE R68, R26, 0x2, R82 ;  /* 0x000000021a447825 */ /* 0x002fc600078e0252 */
[----:B------:R1:W3:Y:S01]  /*3020*/  LDG.E.U16 R124, [R72.64] ;  /* 0x00000004487c7981 */ /* 0x0002e2000c1e1500 */
[----:B0-----:R-:W-:-:S04]  /*3030*/  IMAD.WIDE R70, R26, 0x2, R74 ;  /* 0x000000021a467825 */ /* 0x001fc800078e024a */
[C---:B------:R-:W-:Y:S01]  /*3040*/  IMAD.WIDE R74, R26.reuse, 0x2, R246 ;  /* 0x000000021a4a7825 */ /* 0x040fe200078e02f6 */
[----:B------:R0:W4:Y:S03]  /*3050*/  LDG.E.U16 R81, [R68.64] ;  /* 0x0000000444517981 */ /* 0x000126000c1e1500 */
[C---:B-1----:R-:W-:Y:S01]  /*3060*/  IMAD.WIDE R72, R26.reuse, 0x2, R230 ;  /* 0x000000021a487825 */ /* 0x042fe200078e02e6 */
[----:B------:R1:W4:Y:S04]  /*3070*/  LDG.E.U16 R125, [R74.64] ;  /* 0x000000044a7d7981 */ /* 0x000328000c1e1500 */
[----:B------:R1:W4:Y:S01]  /*3080*/  LDG.E.U16 R129, [R72.64] ;  /* 0x0000000448817981 */ /* 0x000322000c1e1500 */
[----:B0-----:R-:W-:-:S03]  /*3090*/  IMAD.WIDE R68, R26, 0x2, R76 ;  /* 0x000000021a447825 */ /* 0x001fc600078e024c */
[----:B------:R0:W5:Y:S01]  /*30a0*/  LDG.E.U16 R83, [R70.64] ;  /* 0x0000000446537981 */ /* 0x000162000c1e1500 */
[----:B------:R-:W-:-:S03]  /*30b0*/  IMAD.WIDE R76, R26, 0x2, R244 ;  /* 0x000000021a4c7825 */ /* 0x000fc600078e02f4 */
[----:B------:R0:W5:Y:S01]  /*30c0*/  LDG.E.U16 R82, [R68.64] ;  /* 0x0000000444527981 */ /* 0x000162000c1e1500 */
[----:B-1----:R-:W-:-:S03]  /*30d0*/  IMAD.WIDE R74, R26, 0x2, R228 ;  /* 0x000000021a4a7825 */ /* 0x002fc600078e02e4 */
[----:B------:R1:W5:Y:S04]  /*30e0*/  LDG.E.U16 R126, [R76.64] ;  /* 0x000000044c7e7981 */ /* 0x000368000c1e1500 */
[----:B------:R0:W5:Y:S01]  /*30f0*/  LDG.E.U16 R130, [R74.64] ;  /* 0x000000044a827981 */ /* 0x000162000c1e1500 */
[----:B------:R-:W-:-:S04]  /*3100*/  IMAD.WIDE R72, R26, 0x2, R224 ;  /* 0x000000021a487825 */ /* 0x000fc800078e02e0 */
[C---:B-1----:R-:W-:Y:S01]  /*3110*/  IMAD.WIDE R76, R26.reuse, 0x2, R226 ;  /* 0x000000021a4c7825 */ /* 0x042fe200078e02e2 */
[----:B------:R1:W5:Y:S03]  /*3120*/  LDG.E.U16 R137, [R72.64] ;  /* 0x0000000448897981 */ /* 0x000366000c1e1500 */
[C---:B0-----:R-:W-:Y:S01]  /*3130*/  IMAD.WIDE R68, R26.reuse, 0x2, R242 ;  /* 0x000000021a447825 */ /* 0x041fe200078e02f2 */
[----:B------:R0:W5:Y:S03]  /*3140*/  LDG.E.U16 R131, [R76.64] ;  /* 0x000000044c837981 */ /* 0x000166000c1e1500 */
[C---:B------:R-:W-:Y:S01]  /*3150*/  IMAD.WIDE R70, R26.reuse, 0x2, R240 ;  /* 0x000000021a467825 */ /* 0x040fe200078e02f0 */
[----:B------:R1:W5:Y:S03]  /*3160*/  LDG.E.U16 R127, [R68.64] ;  /* 0x00000004447f7981 */ /* 0x000366000c1e1500 */
[C---:B------:R-:W-:Y:S01]  /*3170*/  IMAD.WIDE R74, R26.reuse, 0x2, R222 ;  /* 0x000000021a4a7825 */ /* 0x040fe200078e02de */
[----:B------:R1:W5:Y:S03]  /*3180*/  LDG.E.U16 R128, [R70.64] ;  /* 0x0000000446807981 */ /* 0x000366000c1e1500 */
[C---:B0-----:R-:W-:Y:S01]  /*3190*/  IMAD.WIDE R76, R26.reuse, 0x2, R220 ;  /* 0x000000021a4c7825 */ /* 0x041fe200078e02dc */
[----:B------:R0:W5:Y:S03]  /*31a0*/  LDG.E.U16 R138, [R74.64] ;  /* 0x000000044a8a7981 */ /* 0x000166000c1e1500 */
[C---:B-1----:R-:W-:Y:S01]  /*31b0*/  IMAD.WIDE R68, R26.reuse, 0x2, R238 ;  /* 0x000000021a447825 */ /* 0x042fe200078e02ee */
[----:B------:R1:W5:Y:S03]  /*31c0*/  LDG.E.U16 R139, [R76.64] ;  /* 0x000000044c8b7981 */ /* 0x000366000c1e1500 */
[C---:B------:R-:W-:Y:S01]  /*31d0*/  IMAD.WIDE R70, R26.reuse, 0x2, R234 ;  /* 0x000000021a467825 */ /* 0x040fe200078e02ea */
[----:B------:R0:W5:Y:S04]  /*31e0*/  LDG.E.U16 R135, [R68.64] ;  /* 0x0000000444877981 */ /* 0x000168000c1e1500 */
[----:B------:R1:W5:Y:S01]  /*31f0*/  LDG.E.U16 R136, [R70.64] ;  /* 0x0000000446887981 */ /* 0x000362000c1e1500 */
[----:B------:R-:W-:-:S04]  /*3200*/  IMAD.WIDE R72, R26, 0x2, R250 ;  /* 0x000000021a487825 */ /* 0x000fc800078e02fa */
[C---:B0-----:R-:W-:Y:S02]  /*3210*/  IMAD.WIDE R68, R26.reuse, 0x2, R218 ;  /* 0x000000021a447825 */ /* 0x041fe400078e02da */
[----:B------:R-:W5:Y:S02]  /*3220*/  LDG.E.U16 R72, [R72.64] ;  /* 0x0000000448487981 */ /* 0x000f64000c1e1500 */
[C---:B-1----:R-:W-:Y:S02]  /*3230*/  IMAD.WIDE R70, R26.reuse, 0x2, R144 ;  /* 0x000000021a467825 */ /* 0x042fe400078e0290 */
[----:B------:R-:W5:Y:S02]  /*3240*/  LDG.E.U16 R68, [R68.64] ;  /* 0x0000000444447981 */ /* 0x000f64000c1e1500 */
[C---:B------:R-:W-:Y:S02]  /*3250*/  IMAD.WIDE R74, R26.reuse, 0x2, R232 ;  /* 0x000000021a4a7825 */ /* 0x040fe400078e02e8 */
[----:B------:R-:W5:Y:S02]  /*3260*/  LDG.E.U16 R70, [R70.64] ;  /* 0x0000000446467981 */ /* 0x000f64000c1e1500 */
[----:B------:R-:W-:-:S02]  /*3270*/  IMAD.WIDE R76, R26, 0x2, R214 ;  /* 0x000000021a4c7825 */ /* 0x000fc400078e02d6 */
[----:B------:R-:W5:Y:S04]  /*3280*/  LDG.E.U16 R74, [R74.64] ;  /* 0x000000044a4a7981 */ /* 0x000f68000c1e1500 */
[----:B------:R-:W5:Y:S04]  /*3290*/  LDG.E.U16 R76, [R76.64] ;  /* 0x000000044c4c7981 */ /* 0x000f68000c1e1500 */
[----:B------:R-:W-:Y:S01]  /*32a0*/  BAR.SYNC.DEFER_BLOCKING 0x0 ;  /* 0x0000000000007b1d */ /* 0x000fe20000010000 */
[C---:B------:R-:W-:Y:S02]  /*32b0*/  LOP3.LUT R144, R2.reuse, 0x10, RZ, 0x3c, !PT ;  /* 0x0000001002907812 */ /* 0x040fe400078e3cff */
[----:B------:R-:W-:-:S03]  /*32c0*/  LOP3.LUT R145, R2, 0x20, RZ, 0x3c, !PT ;  /* 0x0000002002917812 */ /* 0x000fc600078e3cff */
[----:B------:R0:W-:Y:S01]  /*32d0*/  STS.U16 [R2+0x8000], R5 ;  /* 0x0080000502007388 */ /* 0x0001e20000000400 */
[C---:B------:R-:W-:Y:S02]  /*32e0*/  LOP3.LUT R199, R22.reuse, 0x20, RZ, 0x3c, !PT ;  /* 0x0000002016c77812 */ /* 0x040fe400078e3cff */
[----:B------:R-:W-:Y:S02]  /*32f0*/  LOP3.LUT R198, R22, 0x40, RZ, 0x3c, !PT ;  /* 0x0000004016c67812 */ /* 0x000fe400078e3cff */
[----:B0-----:R-:W-:Y:S01]  /*3300*/  LOP3.LUT R5, R24, 0x40, RZ, 0x3c, !PT ;  /* 0x0000004018057812 */ /* 0x001fe200078e3cff */
[----:B--2---:R-:W-:Y:S04]  /*3310*/  STS.U16 [R2+0x9000], R12 ;  /* 0x0090000c02007388 */ /* 0x004fe80000000400 */
[----:B---3--:R-:W-:Y:S04]  /*3320*/  STS.U16 [R2+0xa000], R124 ;  /* 0x00a0007c02007388 */ /* 0x008fe80000000400 */
[----:B----4-:R-:W-:Y:S04]  /*3330*/  STS.U16 [R2+0xb000], R129 ;  /* 0x00b0008102007388 */ /* 0x010fe80000000400 */
[----:B------:R-:W-:Y:S04]  /*3340*/  STS.U16 [R144+0x8200], R6 ;  /* 0x0082000690007388 */ /* 0x000fe80000000400 */
[----:B------:R-:W-:Y:S04]  /*3350*/  STS.U16 [R144+0x9200], R78 ;  /* 0x0092004e90007388 */ /* 0x000fe80000000400 */
[----:B------:R-:W-:Y:S04]  /*3360*/  STS.U16 [R144+0xa200], R125 ;  /* 0x00a2007d90007388 */ /* 0x000fe80000000400 */
[----:B-----5:R0:W-:Y:S04]  /*3370*/  STS.U16 [R144+0xb200], R130 ;  /* 0x00b2008290007388 */ /* 0x0201e80000000400 */
[----:B------:R-:W-:Y:S04]  /*3380*/  STS.U16 [R145+0x8400], R10 ;  /* 0x0084000a91007388 */ /* 0x000fe80000000400 */
[----:B------:R-:W-:Y:S01]  /*3390*/  STS.U16 [R145+0x9400], R79 ;  /* 0x0094004f91007388 */ /* 0x000fe20000000400 */
[----:B0-----:R-:W-:-:S03]  /*33a0*/  LOP3.LUT R144, R2, 0x30, RZ, 0x3c, !PT ;  /* 0x0000003002907812 */ /* 0x001fc600078e3cff */
[----:B------:R-:W-:Y:S04]  /*33b0*/  STS.U16 [R145+0xa400], R126 ;  /* 0x00a4007e91007388 */ /* 0x000fe80000000400 */
[----:B------:R0:W-:Y:S04]  /*33c0*/  STS.U16 [R145+0xb400], R131 ;  /* 0x00b4008391007388 */ /* 0x0001e80000000400 */
        /* <DEDUP_REMOVED lines=19> */
[----:B------:R-:W-:Y:S04]  /*3500*/  STS.U16 [R145+0xbc00], R68 ;  /* 0x00bc004491007388 */ /* 0x000fe80000000400 */
[----:B------:R-:W-:Y:S04]  /*3510*/  STS.U16 [R144+0x8e00], R70 ;  /* 0x008e004690007388 */ /* 0x000fe80000000400 */
[----:B------:R-:W-:Y:S04]  /*3520*/  STS.U16 [R144+0x9e00], R72 ;  /* 0x009e004890007388 */ /* 0x000fe80000000400 */
[----:B------:R-:W-:Y:S04]  /*3530*/  STS.U16 [R144+0xae00], R74 ;  /* 0x00ae004a90007388 */ /* 0x000fe80000000400 */
[----:B------:R-:W-:Y:S04]  /*3540*/  STS.U16 [R144+0xbe00], R76 ;  /* 0x00be004c90007388 */ /* 0x000fe80000000400 */
[----:B------:R-:W-:Y:S06]  /*3550*/  BAR.SYNC.DEFER_BLOCKING 0x0 ;  /* 0x0000000000007b1d */ /* 0x000fec0000010000 */
[----:B------:R-:W-:Y:S04]  /*3560*/  LDSM.16.MT88.4 R128, [R22] ;  /* 0x000000001680783b */ /* 0x000fe80000004200 */
[----:B------:R-:W0:Y:S04]  /*3570*/  LDSM.16.M88.4 R144, [R24+0x8000] ;  /* 0x008000001890783b */ /* 0x000e280000000200 */
[----:B------:R-:W1:Y:S04]  /*3580*/  LDSM.16.MT88.4 R68, [R199] ;  /* 0x00000000c744783b */ /* 0x000e680000004200 */
[----:B------:R-:W2:Y:S04]  /*3590*/  LDSM.16.MT88.4 R8, [R198] ;  /* 0x00000000c608783b */ /* 0x000ea80000004200 */
[----:B------:R-:W3:Y:S04]  /*35a0*/  LDSM.16.MT88.4 R80, [R22+0x800] ;  /* 0x000800001650783b */ /* 0x000ee80000004200 */
[----:B------:R-:W4:Y:S04]  /*35b0*/  LDSM.16.MT88.4 R136, [R199+0x800] ;  /* 0x00080000c788783b */ /* 0x000f280000004200 */
[----:B------:R-:W5:Y:S04]  /*35c0*/  LDSM.16.MT88.4 R124, [R252] ;  /* 0x00000000fc7c783b */ /* 0x000f680000004200 */
[----:B------:R-:W3:Y:S04]  /*35d0*/  LDSM.16.MT88.4 R76, [R198+0x800] ;  /* 0x00080000c64c783b */ /* 0x000ee80000004200 */
[----:B------:R-:W4:Y:S04]  /*35e0*/  LDSM.16.MT88.4 R72, [R252+0x800] ;  /* 0x00080000fc48783b */ /* 0x000f280000004200 */
[----:B------:R-:W-:Y:S04]  /*35f0*/  LDSM.16.MT88.4 R148, [R22+0x1000] ;  /* 0x001000001694783b */ /* 0x000fe80000004200 */
[----:B------:R-:W-:Y:S01]  /*3600*/  LDSM.16.MT88.4 R152, [R22+0x5800] ;  /* 0x005800001698783b */ /* 0x000fe20000004200 */
[-C--:B0-----:R-:W-:Y:S08]  /*3610*/  HMMA.16816.F32.BF16 R128, R128, R144.reuse, RZ ;  /* 0x000000908080723c */ /* 0x081ff000000418ff */
[-C--:B-1----:R-:W-:Y:S08]  /*3620*/  HMMA.16816.F32.BF16 R68, R68, R144.reuse, RZ ;  /* 0x000000904444723c */ /* 0x082ff000000418ff */
[----:B--2---:R-:W-:Y:S08]  /*3630*/  HMMA.16816.F32.BF16 R8, R8, R144, RZ ;  /* 0x000000900808723c */ /* 0x004ff000000418ff */
[-C--:B---3--:R-:W-:Y:S01]  /*3640*/  HMMA.16816.F32.BF16 R80, R80, R146.reuse, R128 ;  /* 0x000000925050723c */ /* 0x088fe20000041880 */
[----:B------:R-:W-:Y:S07]  /*3650*/  LDSM.16.M88.4 R128, [R5+0x8000] ;  /* 0x008000000580783b */ /* 0x000fee0000000200 */
[----:B----4-:R-:W-:Y:S01]  /*3660*/  HMMA.16816.F32.BF16 R136, R136, R146, R68 ;  /* 0x000000928888723c */ /* 0x010fe20000041844 */
[----:B------:R-:W0:Y:S07]  /*3670*/  LDSM.16.MT88.4 R68, [R199+0x1000] ;  /* 0x00100000c744783b */ /* 0x000e2e0000004200 */
[----:B-----5:R-:W-:Y:S08]  /*3680*/  HMMA.16816.F32.BF16 R124, R124, R144, RZ ;  /* 0x000000907c7c723c */ /* 0x020ff000000418ff */
[-C--:B------:R-:W-:Y:S01]  /*3690*/  HMMA.16816.F32.BF16 R76, R76, R146.reuse, R8 ;  /* 0x000000924c4c723c */ /* 0x080fe20000041808 */
[----:B------:R-:W1:Y:S11]  /*36a0*/  LDSM.16.MT88.4 R8, [R198+0x1000] ;  /* 0x00100000c608783b */ /* 0x000e760000004200 */
[----:B------:R-:W-:Y:S04]  /*36b0*/  @!UPT UIADD3 URZ, URZ, URZ, URZ ;  /* 0x0000003f3f3ff290 */ /* 0x000fe8000fffe03f */
[----:B------:R-:W-:Y:S01]  /*36c0*/  HMMA.16816.F32.BF16 R144, R72, R146, R124 ;  /* 0x000000924890723c */ /* 0x000fe2000004187c */
[----:B------:R-:W2:Y:S04]  /*36d0*/  LDSM.16.MT88.4 R124, [R252+0x1000] ;  /* 0x00100000fc7c783b */ /* 0x000ea80000004200 */
[----:B------:R-:W3:Y:S03]  /*36e0*/  LDSM.16.MT88.4 R72, [R22+0x1800] ;  /* 0x001800001648783b */ /* 0x000ee60000004200 */
[-C--:B0-----:R-:W-:Y:S01]  /*36f0*/  HMMA.16816.F32.BF16 R136, R68, R128.reuse, R136 ;  /* 0x000000804488723c */ /* 0x081fe20000041888 */
[----:B------:R-:W0:Y:S07]  /*3700*/  LDSM.16.MT88.4 R68, [R199+0x1800] ;  /* 0x00180000c744783b */ /* 0x000e2e0000004200 */
[-C--:B------:R-:W-:Y:S01]  /*3710*/  HMMA.16816.F32.BF16 R80, R148, R128.reuse, R80 ;  /* 0x000000809450723c */ /* 0x080fe20000041850 */
[----:B------:R-:W-:Y:S07]  /*3720*/  LDSM.16.MT88.4 R148, [R252+0x1800] ;  /* 0x00180000fc94783b */ /* 0x000fee0000004200 */
[-C--:B-1----:R-:W-:Y:S01]  /*3730*/  HMMA.16816.F32.BF16 R76, R8, R128.reuse, R76 ;  /* 0x00000080084c723c */ /* 0x082fe2000004184c */
[----:B------:R-:W1:Y:S07]  /*3740*/  LDSM.16.MT88.4 R8, [R198+0x1800] ;  /* 0x00180000c608783b */ /* 0x000e6e0000004200 */
[----:B--2---:R-:W-:Y:S01]  /*3750*/  HMMA.16816.F32.BF16 R144, R124, R128, R144 ;  /* 0x000000807c90723c */ /* 0x004fe20000041890 */
[----:B------:R-:W-:Y:S07]  /*3760*/  LDSM.16.M88.4 R124, [R24+0x8080] ;  /* 0x00808000187c783b */ /* 0x000fee0000000200 */
[-C--:B---3--:R-:W-:Y:S01]  /*3770*/  HMMA.16816.F32.BF16 R72, R72, R130.reuse, R80 ;  /* 0x000000824848723c */ /* 0x088fe20000041850 */
[----:B------:R-:W2:Y:S07]  /*3780*/  LDSM.16.MT88.4 R80, [R22+0x2000] ;  /* 0x002000001650783b */ /* 0x000eae0000004200 */
[-C--:B0-----:R-:W-:Y:S01]  /*3790*/  HMMA.16816.F32.BF16 R136, R68, R130.reuse, R136 ;  /* 0x000000824488723c */ /* 0x081fe20000041888 */
[----:B------:R-:W0:Y:S07]  /*37a0*/  LDSM.16.MT88.4 R68, [R199+0x2000] ;  /* 0x00200000c744783b */ /* 0x000e2e0000004200 */
[-C--:B-1----:R-:W-:Y:S01]  /*37b0*/  HMMA.16816.F32.BF16 R76, R8, R130.reuse, R76 ;  /* 0x00000082084c723c */ /* 0x082fe2000004184c */
[----:B------:R-:W1:Y:S07]  /*37c0*/  LDSM.16.MT88.4 R8, [R198+0x2000] ;  /* 0x00200000c608783b */ /* 0x000e6e0000004200 */
[----:B------:R-:W-:Y:S01]  /*37d0*/  HMMA.16816.F32.BF16 R128, R148, R130, R144 ;  /* 0x000000829480723c */ /* 0x000fe20000041890 */
[----:B------:R-:W3:Y:S04]  /*37e0*/  LDSM.16.MT88.4 R148, [R252+0x2000] ;  /* 0x00200000fc94783b */ /* 0x000ee80000004200 */
[----:B------:R-:W-:Y:S03]  /*37f0*/  LDSM.16.MT88.4 R144, [R22+0x2800] ;  /* 0x002800001690783b */ /* 0x000fe60000004200 */
[-C--:B--2---:R-:W-:Y:S01]  /*3800*/  HMMA.16816.F32.BF16 R72, R80, R124.reuse, R72 ;  /* 0x0000007c5048723c */ /* 0x084fe20000041848 */
[----:B------:R-:W2:Y:S07]  /*3810*/  LDSM.16.MT88.4 R80, [R199+0x2800] ;  /* 0x00280000c750783b */ /* 0x000eae0000004200 */
[-C--:B0-----:R-:W-:Y:S01]  /*3820*/  HMMA.16816.F32.BF16 R136, R68, R124.reuse, R136 ;  /* 0x0000007c4488723c */ /* 0x081fe20000041888 */
[----:B------:R-:W0:Y:S07]  /*3830*/  LDSM.16.MT88.4 R68, [R198+0x2800] ;  /* 0x00280000c644783b */ /* 0x000e2e0000004200 */
[-C--:B-1----:R-:W-:Y:S01]  /*3840*/  HMMA.16816.F32.BF16 R76, R8, R124.reuse, R76 ;  /* 0x0000007c084c723c */ /* 0x082fe2000004184c */
[----:B------:R-:W1:Y:S07]  /*3850*/  LDSM.16.MT88.4 R8, [R252+0x2800] ;  /* 0x00280000fc08783b */ /* 0x000e6e0000004200 */
[----:B---3--:R-:W-:Y:S01]  /*3860*/  HMMA.16816.F32.BF16 R128, R148, R124, R128 ;  /* 0x0000007c9480723c */ /* 0x008fe20000041880 */
[----:B------:R-:W-:Y:S07]  /*3870*/  LDSM.16.M88.4 R148, [R5+0x8080] ;  /* 0x008080000594783b */ /* 0x000fee0000000200 */
[-C--:B--2---:R-:W-:Y:S01]  /*3880*/  HMMA.16816.F32.BF16 R80, R80, R126.reuse, R136 ;  /* 0x0000007e5050723c */ /* 0x084fe20000041888 */
[----:B------:R-:W2:Y:S07]  /*3890*/  LDSM.16.MT88.4 R136, [R199+0x3000] ;  /* 0x00300000c788783b */ /* 0x000eae0000004200 */
[-C--:B0-----:R-:W-:Y:S01]  /*38a0*/  HMMA.16816.F32.BF16 R68, R68, R126.reuse, R76 ;  /* 0x0000007e4444723c */ /* 0x081fe2000004184c */
[----:B------:R-:W0:Y:S07]  /*38b0*/  LDSM.16.MT88.4 R76, [R198+0x3000] ;  /* 0x00300000c64c783b */ /* 0x000e2e0000004200 */
[-C--:B------:R-:W-:Y:S01]  /*38c0*/  HMMA.16816.F32.BF16 R72, R144, R126.reuse, R72 ;  /* 0x0000007e9048723c */ /* 0x080fe20000041848 */
[----:B------:R-:W3:Y:S07]  /*38d0*/  LDSM.16.MT88.4 R144, [R22+0x3000] ;  /* 0x003000001690783b */ /* 0x000eee0000004200 */
[----:B-1----:R-:W-:Y:S01]  /*38e0*/  HMMA.16816.F32.BF16 R124, R8, R126, R128 ;  /* 0x0000007e087c723c */ /* 0x002fe20000041880 */
[----:B------:R-:W1:Y:S04]  /*38f0*/  LDSM.16.MT88.4 R128, [R252+0x3000] ;  /* 0x00300000fc80783b */ /* 0x000e680000004200 */
[----:B------:R-:W4:Y:S03]  /*3900*/  LDSM.16.MT88.4 R8, [R22+0x3800] ;  /* 0x003800001608783b */ /* 0x000f260000004200 */
[-C--:B--2---:R-:W-:Y:S01]  /*3910*/  HMMA.16816.F32.BF16 R80, R136, R148.reuse, R80 ;  /* 0x000000948850723c */ /* 0x084fe20000041850 */
[----:B------:R-:W2:Y:S07]  /*3920*/  LDSM.16.MT88.4 R136, [R199+0x3800] ;  /* 0x00380000c788783b */ /* 0x000eae0000004200 */
[-C--:B0-----:R-:W-:Y:S01]  /*3930*/  HMMA.16816.F32.BF16 R68, R76, R148.reuse, R68 ;  /* 0x000000944c44723c */ /* 0x081fe20000041844 */
[----:B------:R-:W0:Y:S07]  /*3940*/  LDSM.16.MT88.4 R76, [R198+0x3800] ;  /* 0x00380000c64c783b */ /* 0x000e2e0000004200 */
[-C--:B---3--:R-:W-:Y:S01]  /*3950*/  HMMA.16816.F32.BF16 R72, R144, R148.reuse, R72 ;  /* 0x000000949048723c */ /* 0x088fe20000041848 */
[----:B------:R-:W3:Y:S07]  /*3960*/  LDSM.16.MT88.4 R144, [R252+0x3800] ;  /* 0x00380000fc90783b */ /* 0x000eee0000004200 */
[----:B-1----:R-:W-:Y:S01]  /*3970*/  HMMA.16816.F32.BF16 R124, R128, R148, R124 ;  /* 0x00000094807c723c */ /* 0x002fe2000004187c */
[----:B------:R-:W-:Y:S11]  /*3980*/  LDSM.16.M88.4 R128, [R24+0x8100] ;  /* 0x008100001880783b */ /* 0x000ff60000000200 */
[----:B------:R-:W-:Y:S04]  /*3990*/  @!UPT UIADD3 URZ, URZ, URZ, URZ ;  /* 0x0000003f3f3ff290 */ /* 0x000fe8000fffe03f */
[-C--:B----4-:R-:W-:Y:S01]  /*39a0*/  HMMA.16816.F32.BF16 R8, R8, R150.reuse, R72 ;  /* 0x000000960808723c */ /* 0x090fe20000041848 */
[----:B------:R-:W1:Y:S07]  /*39b0*/  LDSM.16.MT88.4 R72, [R22+0x4000] ;  /* 0x004000001648783b */ /* 0x000e6e0000004200 */
[-C--:B--2---:R-:W-:Y:S01]  /*39c0*/  HMMA.16816.F32.BF16 R80, R136, R150.reuse, R80 ;  /* 0x000000968850723c */ /* 0x084fe20000041850 */
[----:B------:R-:W2:Y:S07]  /*39d0*/  LDSM.16.MT88.4 R136, [R199+0x4000] ;  /* 0x00400000c788783b */ /* 0x000eae0000004200 */
[-C--:B0-----:R-:W-:Y:S01]  /*39e0*/  HMMA.16816.F32.BF16 R68, R76, R150.reuse, R68 ;  /* 0x000000964c44723c */ /* 0x081fe20000041844 */
[----:B------:R-:W0:Y:S07]  /*39f0*/  LDSM.16.MT88.4 R76, [R198+0x4000] ;  /* 0x00400000c64c783b */ /* 0x000e2e0000004200 */
[----:B---3--:R-:W-:Y:S01]  /*3a00*/  HMMA.16816.F32.BF16 R148, R144, R150, R124 ;  /* 0x000000969094723c */ /* 0x008fe2000004187c */
[----:B------:R-:W3:Y:S04]  /*3a10*/  LDSM.16.MT88.4 R144, [R252+0x4000] ;  /* 0x00400000fc90783b */ /* 0x000ee80000004200 */
[----:B------:R-:W4:Y:S03]  /*3a20*/  LDSM.16.MT88.4 R124, [R22+0x4800] ;  /* 0x00480000167c783b */ /* 0x000f260000004200 */
[-C--:B-1----:R-:W-:Y:S01]  /*3a30*/  HMMA.16816.F32.BF16 R8, R72, R128.reuse, R8 ;  /* 0x000000804808723c */ /* 0x082fe20000041808 */
[----:B------:R-:W1:Y:S07]  /*3a40*/  LDSM.16.MT88.4 R72, [R199+0x4800] ;  /* 0x00480000c748783b */ /* 0x000e6e0000004200 */
[-C--:B--2---:R-:W-:Y:S01]  /*3a50*/  HMMA.16816.F32.BF16 R80, R136, R128.reuse, R80 ;  /* 0x000000808850723c */ /* 0x084fe20000041850 */
[----:B------:R-:W2:Y:S07]  /*3a60*/  LDSM.16.MT88.4 R136, [R198+0x4800] ;  /* 0x00480000c688783b */ /* 0x000eae0000004200 */
[-C--:B0-----:R-:W-:Y:S01]  /*3a70*/  HMMA.16816.F32.BF16 R68, R76, R128.reuse, R68 ;  /* 0x000000804c44723c */ /* 0x081fe20000041844 */
[----:B------:R-:W0:Y:S07]  /*3a80*/  LDSM.16.MT88.4 R76, [R252+0x4800] ;  /* 0x00480000fc4c783b */ /* 0x000e2e0000004200 */
[----:B---3--:R-:W-:Y:S01]  /*3a90*/  HMMA.16816.F32.BF16 R148, R144, R128, R148 ;  /* 0x000000809094723c */ /* 0x008fe20000041894 */
[----:B------:R-:W-:Y:S07]  /*3aa0*/  LDSM.16.M88.4 R144, [R5+0x8100] ;  /* 0x008100000590783b */ /* 0x000fee0000000200 */
[-C--:B----4-:R-:W-:Y:S01]  /*3ab0*/  HMMA.16816.F32.BF16 R8, R124, R130.reuse, R8 ;  /* 0x000000827c08723c */ /* 0x090fe20000041808 */
[----:B------:R-:W3:Y:S07]  /*3ac0*/  LDSM.16.MT88.4 R124, [R22+0x5000] ;  /* 0x00500000167c783b */ /* 0x000eee0000004200 */
[-C--:B-1----:R-:W-:Y:S01]  /*3ad0*/  HMMA.16816.F32.BF16 R72, R72, R130.reuse, R80 ;  /* 0x000000824848723c */ /* 0x082fe20000041850 */
[----:B------:R-:W1:Y:S07]  /*3ae0*/  LDSM.16.MT88.4 R80, [R199+0x5000] ;  /* 0x00500000c750783b */ /* 0x000e6e0000004200 */
[-C--:B--2---:R-:W-:Y:S01]  /*3af0*/  HMMA.16816.F32.BF16 R136, R136, R130.reuse, R68 ;  /* 0x000000828888723c */ /* 0x084fe20000041844 */
[----:B------:R-:W2:Y:S07]  /*3b00*/  LDSM.16.MT88.4 R68, [R198+0x5000] ;  /* 0x00500000c644783b */ /* 0x000eae0000004200 */
[----:B0-----:R-:W-:Y:S01]  /*3b10*/  HMMA.16816.F32.BF16 R128, R76, R130, R148 ;  /* 0x000000824c80723c */ /* 0x001fe20000041894 */
[----:B------:R-:W0:Y:S04]  /*3b20*/  LDSM.16.MT88.4 R76, [R252+0x5000] ;  /* 0x00500000fc4c783b */ /* 0x000e280000004200 */
[----:B------:R-:W4:Y:S03]  /*3b30*/  LDSM.16.MT88.4 R148, [R199+0x5800] ;  /* 0x00580000c794783b */ /* 0x000f260000004200 */
[-C--:B---3--:R-:W-:Y:S01]  /*3b40*/  HMMA.16816.F32.BF16 R8, R124, R144.reuse, R8 ;  /* 0x000000907c08723c */ /* 0x088fe20000041808 */
[----:B------:R-:W-:Y:S07]  /*3b50*/  LDSM.16.M88.4 R124, [R24+0x8180] ;  /* 0x00818000187c783b */ /* 0x000fee0000000200 */
[-C--:B-1----:R-:W-:Y:S01]  /*3b60*/  HMMA.16816.F32.BF16 R72, R80, R144.reuse, R72 ;  /* 0x000000905048723c */ /* 0x082fe20000041848 */
[----:B------:R-:W1:Y:S07]  /*3b70*/  LDSM.16.MT88.4 R80, [R198+0x5800] ;  /* 0x00580000c650783b */ /* 0x000e6e0000004200 */
[-C--:B--2---:R-:W-:Y:S01]  /*3b80*/  HMMA.16816.F32.BF16 R136, R68, R144.reuse, R136 ;  /* 0x000000904488723c */ /* 0x084fe20000041888 */
[----:B------:R-:W2:Y:S07]  /*3b90*/  LDSM.16.MT88.4 R68, [R252+0x5800] ;  /* 0x00580000fc44783b */ /* 0x000eae0000004200 */
[----:B0-----:R-:W-:Y:S01]  /*3ba0*/  HMMA.16816.F32.BF16 R128, R76, R144, R128 ;  /* 0x000000904c80723c */ /* 0x001fe20000041880 */
[----:B------:R-:W0:Y:S07]  /*3bb0*/  LDSM.16.MT88.4 R76, [R22+0x6000] ;  /* 0x00600000164c783b */ /* 0x000e2e0000004200 */
[-C--:B------:R-:W-:Y:S01]  /*3bc0*/  HMMA.16816.F32.BF16 R8, R152, R146.reuse, R8 ;  /* 0x000000929808723c */ /* 0x080fe20000041808 */
[----:B------:R-:W-:Y:S07]  /*3bd0*/  LDSM.16.MT88.4 R152, [R198+0x6800] ;  /* 0x00680000c698783b */ /* 0x000fee0000004200 */
[-C--:B----4-:R-:W-:Y:S01]  /*3be0*/  HMMA.16816.F32.BF16 R72, R148, R146.reuse, R72 ;  /* 0x000000929448723c */ /* 0x090fe20000041848 */
[----:B------:R-:W3:Y:S07]  /*3bf0*/  LDSM.16.MT88.4 R148, [R199+0x6000] ;  /* 0x00600000c794783b */ /* 0x000eee0000004200 */
[-C--:B-1----:R-:W-:Y:S01]  /*3c00*/  HMMA.16816.F32.BF16 R80, R80, R146.reuse, R136 ;  /* 0x000000925050723c */ /* 0x082fe20000041888 */
[----:B------:R-:W1:Y:S07]  /*3c10*/  LDSM.16.MT88.4 R136, [R198+0x6000] ;  /* 0x00600000c688783b */ /* 0x000e6e0000004200 */
[----:B--2---:R-:W-:Y:S01]  /*3c20*/  HMMA.16816.F32.BF16 R144, R68, R146, R128 ;  /* 0x000000924490723c */ /* 0x004fe20000041880 */
[----:B------:R-:W2:Y:S04]  /*3c30*/  LDSM.16.MT88.4 R128, [R252+0x6000] ;  /* 0x00600000fc80783b */ /* 0x000ea80000004200 */
[----:B------:R-:W4:Y:S03]  /*3c40*/  LDSM.16.MT88.4 R68, [R22+0x6800] ;  /* 0x006800001644783b */ /* 0x000f260000004200 */
[-C--:B0-----:R-:W-:Y:S01]  /*3c50*/  HMMA.16816.F32.BF16 R76, R76, R124.reuse, R8 ;  /* 0x0000007c4c4c723c */ /* 0x081fe20000041808 */
[----:B------:R-:W0:Y:S07]  /*3c60*/  LDSM.16.MT88.4 R8, [R199+0x6800] ;  /* 0x00680000c708783b */ /* 0x000e2e0000004200 */
[-C--:B---3--:R-:W-:Y:S01]  /*3c70*/  HMMA.16816.F32.BF16 R72, R148, R124.reuse, R72 ;  /* 0x0000007c9448723c */ /* 0x088fe20000041848 */
[----:B------:R-:W3:Y:S07]  /*3c80*/  LDSM.16.MT88.4 R148, [R252+0x6800] ;  /* 0x00680000fc94783b */ /* 0x000eee0000004200 */
[-C--:B-1----:R-:W-:Y:S01]  /*3c90*/  HMMA.16816.F32.BF16 R80, R136, R124.reuse, R80 ;  /* 0x0000007c8850723c */ /* 0x082fe20000041850 */
[----:B------:R-:W-:Y:S07]  /*3ca0*/  LDSM.16.MT88.4 R136, [R22+0x7000] ;  /* 0x007000001688783b */ /* 0x000fee0000004200 */
[----:B--2---:R-:W-:Y:S01]  /*3cb0*/  HMMA.16816.F32.BF16 R144, R128, R124, R144 ;  /* 0x0000007c8090723c */ /* 0x004fe20000041890 */
[----:B------:R-:W-:Y:S07]  /*3cc0*/  LDSM.16.MT88.4 R128, [R199+0x7000] ;  /* 0x00700000c780783b */ /* 0x000fee0000004200 */
[-C--:B----4-:R-:W-:Y:S01]  /*3cd0*/  HMMA.16816.F32.BF16 R76, R68, R126.reuse, R76 ;  /* 0x0000007e444c723c */ /* 0x090fe2000004184c */
[----:B------:R-:W1:Y:S07]  /*3ce0*/  LDSM.16.M88.4 R68, [R5+0x8180] ;  /* 0x008180000544783b */ /* 0x000e6e0000000200 */
[-C--:B0-----:R-:W-:Y:S01]  /*3cf0*/  HMMA.16816.F32.BF16 R8, R8, R126.reuse, R72 ;  /* 0x0000007e0808723c */ /* 0x081fe20000041848 */
[----:B------:R-:W0:Y:S07]  /*3d00*/  LDSM.16.MT88.4 R72, [R198+0x7000] ;  /* 0x00700000c648783b */ /* 0x000e2e0000004200 */
[-C--:B------:R-:W-:Y:S08]  /*3d10*/  HMMA.16816.F32.BF16 R80, R152, R126.reuse, R80 ;  /* 0x0000007e9850723c */ /* 0x080ff00000041850 */
[----:B---3--:R-:W-:Y:S01]  /*3d20*/  HMMA.16816.F32.BF16 R124, R148, R126, R144 ;  /* 0x0000007e947c723c */ /* 0x008fe20000041890 */
[----:B------:R-:W2:Y:S04]  /*3d30*/  LDSM.16.MT88.4 R148, [R252+0x7000] ;  /* 0x00700000fc94783b */ /* 0x000ea80000004200 */
[----:B------:R-:W3:Y:S03]  /*3d40*/  LDSM.16.MT88.4 R144, [R22+0x7800] ;  /* 0x007800001690783b */ /* 0x000ee60000004200 */
[-C--:B-1----:R-:W-:Y:S01]  /*3d50*/  HMMA.16816.F32.BF16 R76, R136, R68.reuse, R76 ;  /* 0x00000044884c723c */ /* 0x082fe2000004184c */
[----:B------:R-:W1:Y:S07]  /*3d60*/  LDSM.16.MT88.4 R136, [R199+0x7800] ;  /* 0x00780000c788783b */ /* 0x000e6e0000004200 */
[-C--:B------:R-:W-:Y:S01]  /*3d70*/  HMMA.16816.F32.BF16 R8, R128, R68.reuse, R8 ;  /* 0x000000448008723c */ /* 0x080fe20000041808 */
[----:B------:R-:W4:Y:S07]  /*3d80*/  LDSM.16.MT88.4 R128, [R198+0x7800] ;  /* 0x00780000c680783b */ /* 0x000f2e0000004200 */
[-C--:B0-----:R-:W-:Y:S01]  /*3d90*/  HMMA.16816.F32.BF16 R72, R72, R68.reuse, R80 ;  /* 0x000000444848723c */ /* 0x081fe20000041850 */
[----:B------:R-:W0:Y:S07]  /*3da0*/  LDSM.16.MT88.4 R80, [R252+0x7800] ;  /* 0x00780000fc50783b */ /* 0x000e2e0000004200 */
[----:B--2---:R-:W-:Y:S08]  /*3db0*/  HMMA.16816.F32.BF16 R124, R148, R68, R124 ;  /* 0x00000044947c723c */ /* 0x004ff0000004187c */
[-C--:B---3--:R-:W-:Y:S08]  /*3dc0*/  HMMA.16816.F32.BF16 R76, R144, R70.reuse, R76 ;  /* 0x00000046904c723c */ /* 0x088ff0000004184c */
[-C--:B-1----:R-:W-:Y:S08]  /*3dd0*/  HMMA.16816.F32.BF16 R8, R136, R70.reuse, R8 ;  /* 0x000000468808723c */ /* 0x082ff00000041808 */
[-C--:B----4-:R-:W-:Y:S08]  /*3de0*/  HMMA.16816.F32.BF16 R72, R128, R70.reuse, R72 ;  /* 0x000000468048723c */ /* 0x090ff00000041848 */
[----:B0-----:R-:W-:Y:S01]  /*3df0*/  HMMA.16816.F32.BF16 R68, R80, R70, R124 ;  /* 0x000000465044723c */ /* 0x001fe2000004187c */
[----:B------:R-:W-:-:S02]  /*3e00*/  FMUL R130, R76, c[0x0][0x188] ;  /* 0x000062004c827a20 */ /* 0x000fc40000400000 */
[----:B------:R-:W-:Y:S02]  /*3e10*/  FMUL R7, R77, c[0x0][0x188] ;  /* 0x000062004d077a20 */ /* 0x000fe40000400000 */
[----:B------:R-:W-:Y:S02]  /*3e20*/  FMUL R128, R78, c[0x0][0x188] ;  /* 0x000062004e807a20 */ /* 0x000fe40000400000 */
[----:B------:R-:W-:Y:S02]  /*3e30*/  FMUL R6, R79, c[0x0][0x188] ;  /* 0x000062004f067a20 */ /* 0x000fe40000400000 */
[----:B------:R-:W-:Y:S02]  /*3e40*/  FMUL R127, R8, c[0x0][0x188] ;  /* 0x00006200087f7a20 */ /* 0x000fe40000400000 */
[----:B------:R-:W-:Y:S01]  /*3e50*/  FMUL R5, R9, c[0x0][0x188] ;  /* 0x0000620009057a20 */ /* 0x000fe20000400000 */
[----:B------:R-:W-:Y:S01]  /*3e60*/  FMNMX R130, R130, R7, !PT ;  /* 0x0000000782827209 */ /* 0x000fe20007800000 */
[----:B------:R-:W-:Y:S01]  /*3e70*/  FMUL R126, R10, c[0x0][0x188] ;  /* 0x000062000a7e7a20 */ /* 0x000fe20000400000 */
[----:B------:R-:W-:Y:S01]  /*3e80*/  FMNMX R128, R128, R6, !PT ;  /* 0x0000000680807209 */ /* 0x000fe20007800000 */
[----:B------:R-:W-:Y:S01]  /*3e90*/  FMUL R80, R11, c[0x0][0x188] ;  /* 0x000062000b507a20 */ /* 0x000fe20000400000 */
[----:B------:R-:W-:Y:S01]  /*3ea0*/  FMNMX R127, R127, R5, !PT ;  /* 0x000000057f7f7209 */ /* 0x000fe20007800000 */
[----:B------:R-:W-:-:S02]  /*3eb0*/  FMUL R125, R72, c[0x0][0x188] ;  /* 0x00006200487d7a20 */ /* 0x000fc40000400000 */
[----:B------:R-:W-:Y:S02]  /*3ec0*/  FMUL R12, R73, c[0x0][0x188] ;  /* 0x00006200490c7a20 */ /* 0x000fe40000400000 */
[----:B------:R-:W-:Y:S02]  /*3ed0*/  FMUL R124, R74, c[0x0][0x188] ;  /* 0x000062004a7c7a20 */ /* 0x000fe40000400000 */
[----:B------:R-:W-:Y:S02]  /*3ee0*/  FMUL R7, R75, c[0x0][0x188] ;  /* 0x000062004b077a20 */ /* 0x000fe40000400000 */
[----:B------:R-:W-:Y:S02]  /*3ef0*/  FMUL R83, R68, c[0x0][0x188] ;  /* 0x0000620044537a20 */ /* 0x000fe40000400000 */
[----:B------:R-:W-:Y:S02]  /*3f00*/  FMUL R6, R69, c[0x0][0x188] ;  /* 0x0000620045067a20 */ /* 0x000fe40000400000 */
[----:B------:R-:W-:-:S02]  /*3f10*/  FMUL R82, R70, c[0x0][0x188] ;  /* 0x0000620046527a20 */ /* 0x000fc40000400000 */
[----:B------:R-:W-:Y:S01]  /*3f20*/  FMUL R5, R71, c[0x0][0x188] ;  /* 0x0000620047057a20 */ /* 0x000fe20000400000 */
[----:B------:R-:W-:Y:S02]  /*3f30*/  FMNMX R126, R126, R80, !PT ;  /* 0x000000507e7e7209 */ /* 0x000fe40007800000 */
[----:B------:R-:W-:Y:S02]  /*3f40*/  FMNMX R125, R125, R12, !PT ;  /* 0x0000000c7d7d7209 */ /* 0x000fe40007800000 */
[----:B------:R-:W-:Y:S02]  /*3f50*/  FMNMX R124, R124, R7, !PT ;  /* 0x000000077c7c7209 */ /* 0x000fe40007800000 */
[----:B------:R-:W-:Y:S02]  /*3f60*/  FMNMX R83, R83, R6, !PT ;  /* 0x0000000653537209 */ /* 0x000fe40007800000 */
[----:B------:R-:W-:Y:S01]  /*3f70*/  FMNMX R82, R82, R5, !PT ;  /* 0x0000000552527209 */ /* 0x000fe20007800000 */
[----:B------:R-:W0:Y:S04]  /*3f80*/  SHFL.BFLY PT, R131, R130, 0x2, 0x1f ;  /* 0x0c401f0082837f89 */ /* 0x000e2800000e0000 */
[----:B------:R-:W1:Y:S04]  /*3f90*/  SHFL.BFLY PT, R129, R128, 0x2, 0x1f ;  /* 0x0c401f0080817f89 */ /* 0x000e6800000e0000 */
[----:B------:R-:W2:Y:S04]  /*3fa0*/  SHFL.BFLY PT, R7, R127, 0x2, 0x1f ;  /* 0x0c401f007f077f89 */ /* 0x000ea800000e0000 */
[----:B------:R-:W3:Y:S04]  /*3fb0*/  SHFL.BFLY PT, R12, R126, 0x2, 0x1f ;  /* 0x0c401f007e0c7f89 */ /* 0x000ee800000e0000 */
[----:B------:R-:W4:Y:S04]  /*3fc0*/  SHFL.BFLY PT, R80, R125, 0x2, 0x1f ;  /* 0x0c401f007d507f89 */ /* 0x000f2800000e0000 */
[----:B------:R-:W5:Y:S04]  /*3fd0*/  SHFL.BFLY PT, R81, R124, 0x2, 0x1f ;  /* 0x0c401f007c517f89 */ /* 0x000f6800000e0000 */
[----:B------:R-:W5:Y:S04]  /*3fe0*/  SHFL.BFLY PT, R5, R83, 0x2, 0x1f ;  /* 0x0c401f0053057f89 */ /* 0x000f6800000e0000 */
[----:B------:R-:W5:Y:S01]  /*3ff0*/  SHFL.BFLY PT, R6, R82, 0x2, 0x1f ;  /* 0x0c401f0052067f89 */ /* 0x000f6200000e0000 */
[----:B0-----:R-:W-:-:S02]  /*4000*/  FMNMX R131, R130, R131, !PT ;  /* 0x0000008382837209 */ /* 0x001fc40007800000 */
[----:B-1----:R-:W-:Y:S02]  /*4010*/  FMNMX R129, R128, R129, !PT ;  /* 0x0000008180817209 */ /* 0x002fe40007800000 */
[----:B--2---:R-:W-:Y:S02]  /*4020*/  FMNMX R7, R127, R7, !PT ;  /* 0x000000077f077209 */ /* 0x004fe40007800000 */
[----:B---3--:R-:W-:Y:S02]  /*4030*/  FMNMX R12, R126, R12, !PT ;  /* 0x0000000c7e0c7209 */ /* 0x008fe40007800000 */
[----:B----4-:R-:W-:Y:S02]  /*4040*/  FMNMX R80, R125, R80, !PT ;  /* 0x000000507d507209 */ /* 0x010fe40007800000 */
[----:B-----5:R-:W-:Y:S02]  /*4050*/  FMNMX R81, R124, R81, !PT ;  /* 0x000000517c517209 */ /* 0x020fe40007800000 */
[----:B------:R-:W-:-:S02]  /*4060*/  FMNMX R5, R83, R5, !PT ;  /* 0x0000000553057209 */ /* 0x000fc40007800000 */
[----:B------:R-:W-:Y:S01]  /*4070*/  FMNMX R6, R82, R6, !PT ;  /* 0x0000000652067209 */ /* 0x000fe20007800000 */
[----:B------:R-:W-:Y:S04]  /*4080*/  SHFL.BFLY PT, R83, R129, 0x1, 0x1f ;  /* 0x0c201f0081537f89 */ /* 0x000fe800000e0000 */
[----:B------:R-:W0:Y:S04]  /*4090*/  SHFL.BFLY PT, R82, R131, 0x1, 0x1f ;  /* 0x0c201f0083527f89 */ /* 0x000e2800000e0000 */
[----:B------:R-:W1:Y:S04]  /*40a0*/  SHFL.BFLY PT, R124, R7, 0x1, 0x1f ;  /* 0x0c201f00077c7f89 */ /* 0x000e6800000e0000 */
[----:B------:R-:W2:Y:S04]  /*40b0*/  SHFL.BFLY PT, R125, R12, 0x1, 0x1f ;  /* 0x0c201f000c7d7f89 */ /* 0x000ea800000e0000 */
[----:B------:R-:W3:Y:S04]  /*40c0*/  SHFL.BFLY PT, R126, R80, 0x1, 0x1f ;  /* 0x0c201f00507e7f89 */ /* 0x000ee800000e0000 */
[----:B------:R-:W4:Y:S04]  /*40d0*/  SHFL.BFLY PT, R127, R81, 0x1, 0x1f ;  /* 0x0c201f00517f7f89 */ /* 0x000f2800000e0000 */
[----:B------:R-:W5:Y:S04]  /*40e0*/  SHFL.BFLY PT, R128, R5, 0x1, 0x1f ;  /* 0x0c201f0005807f89 */ /* 0x000f6800000e0000 */
[----:B------:R-:W5:Y:S01]  /*40f0*/  SHFL.BFLY PT, R130, R6, 0x1, 0x1f ;  /* 0x0c201f0006827f89 */ /* 0x000f6200000e0000 */
[----:B0-----:R-:W-:-:S03]  /*4100*/  FMNMX R82, R131, R82, !PT ;  /* 0x0000005283527209 */ /* 0x001fc60007800000 */
[----:B------:R-:W-:Y:S01]  /*4110*/  BAR.SYNC.DEFER_BLOCKING 0x0 ;  /* 0x0000000000007b1d */ /* 0x000fe20000010000 */
[----:B------:R-:W-:Y:S02]  /*4120*/  FMNMX R83, R129, R83, !PT ;  /* 0x0000005381537209 */ /* 0x000fe40007800000 */
[----:B-1----:R-:W-:Y:S02]  /*4130*/  FMNMX R124, R7, R124, !PT ;  /* 0x0000007c077c7209 */ /* 0x002fe40007800000 */
[----:B--2---:R-:W-:Y:S02]  /*4140*/  FMNMX R125, R12, R125, !PT ;  /* 0x0000007d0c7d7209 */ /* 0x004fe40007800000 */
[----:B---3--:R-:W-:Y:S02]  /*4150*/  FMNMX R126, R80, R126, !PT ;  /* 0x0000007e507e7209 */ /* 0x008fe40007800000 */
[----:B----4-:R-:W-:Y:S02]  /*4160*/  FMNMX R127, R81, R127, !PT ;  /* 0x0000007f517f7209 */ /* 0x010fe40007800000 */
[----:B-----5:R-:W-:-:S02]  /*4170*/  FMNMX R128, R5, R128, !PT ;  /* 0x0000008005807209 */ /* 0x020fc40007800000 */
[----:B------:R-:W-:Y:S01]  /*4180*/  FMNMX R130, R6, R130, !PT ;  /* 0x0000008206827209 */ /* 0x000fe20007800000 */
[----:B------:R-:W-:Y:S04]  /*4190*/  @P1 STS [R21+0x8000], R82 ;  /* 0x0080005215001388 */ /* 0x000fe80000000800 */
[----:B------:R-:W-:Y:S04]  /*41a0*/  @P1 STS [R21+0x8080], R83 ;  /* 0x0080805315001388 */ /* 0x000fe80000000800 */
[----:B------:R-:W-:Y:S04]  /*41b0*/  @P1 STS [R21+0x8100], R124 ;  /* 0x0081007c15001388 */ /* 0x000fe80000000800 */
[----:B------:R-:W-:Y:S04]  /*41c0*/  @P1 STS [R21+0x8180], R125 ;  /* 0x0081807d15001388 */ /* 0x000fe80000000800 */
[----:B------:R-:W-:Y:S04]  /*41d0*/  @P1 STS [R21+0x8200], R126 ;  /* 0x0082007e15001388 */ /* 0x000fe80000000800 */
[----:B------:R-:W-:Y:S04]  /*41e0*/  @P1 STS [R21+0x8280], R127 ;  /* 0x0082807f15001388 */ /* 0x000fe80000000800 */
[----:B------:R-:W-:Y:S04]  /*41f0*/  @P1 STS [R21+0x8300], R128 ;  /* 0x0083008015001388 */ /* 0x000fe80000000800 */
[----:B------:R-:W-:Y:S04]  /*4200*/  @P1 STS [R21+0x8380], R130 ;  /* 0x0083808215001388 */ /* 0x000fe80000000800 */
[----:B------:R-:W-:Y:S06]  /*4210*/  BAR.SYNC.DEFER_BLOCKING 0x0 ;  /* 0x0000000000007b1d */ /* 0x000fec0000010000 */
[----:B------:R-:W0:Y:S04]  /*4220*/  LDS R5, [R0.X4+0x8000] ;  /* 0x0080000000057984 */ /* 0x000e280000004800 */
[----:B0-----:R-:W0:Y:S02]  /*4230*/  SHFL.BFLY PT, R6, R5, 0x2, 0x1f ;  /* 0x0c401f0005067f89 */ /* 0x001e2400000e0000 */
[----:B0-----:R-:W-:-:S05]  /*4240*/  FMNMX R6, R5, R6, !PT ;  /* 0x0000000605067209 */ /* 0x001fca0007800000 */
[----:B------:R-:W0:Y:S02]  /*4250*/  SHFL.BFLY PT, R5, R6, 0x1, 0x1f ;  /* 0x0c201f0006057f89 */ /* 0x000e2400000e0000 */
[----:B0-----:R-:W-:-:S05]  /*4260*/  FMNMX R5, R6, R5, !PT ;  /* 0x0000000506057209 */ /* 0x001fca0007800000 */
[----:B------:R-:W-:Y:S04]  /*4270*/  @!P0 STS [R0.X4+0x8000], R5 ;  /* 0x0080000500008388 */ /* 0x000fe80000004800 */
[----:B------:R-:W-:Y:S06]  /*4280*/  BAR.SYNC.DEFER_BLOCKING 0x0 ;  /* 0x0000000000007b1d */ /* 0x000fec0000010000 */
[----:B------:R-:W0:Y:S04]  /*4290*/  LDS R5, [R237.X4+0x8000] ;  /* 0x00800000ed057984 */ /* 0x000e280000004800 */
[----:B------:R-:W1:Y:S04]  /*42a0*/  LDS R6, [R237.X4+0x8080] ;  /* 0x00808000ed067984 */ /* 0x000e680000004800 */
[----:B------:R-:W2:Y:S04]  /*42b0*/  LDS R7, [R237.X4+0x8100] ;  /* 0x00810000ed077984 */ /* 0x000ea80000004800 */
[----:B------:R-:W3:Y:S01]  /*42c0*/  LDS R12, [R237.X4+0x8180] ;  /* 0x00818000ed0c7984 */ /* 0x000ee20000004800 */
[----:B0-----:R-:W-:-:S05]  /*42d0*/  FMNMX R5, R5, R43, !PT ;  /* 0x0000002b05057209 */ /* 0x001fca0007800000 */
[----:B------:R-:W-:-:S04]  /*42e0*/  FFMA R80, R76, c[0x0][0x188], -R5 ;  /* 0x000062004c507a23 */ /* 0x000fc80000000805 */
[----:B------:R-:W-:Y:S02]  /*42f0*/  FMUL R80, R80, 1.4426950216293334961 ;  /* 0x3fb8aa3b50507820 */ /* 0x000fe40000400000 */
[----:B------:R-:W-:Y:S02]  /*4300*/  FFMA R76, R77, c[0x0][0x188], -R5 ;  /* 0x000062004d4c7a23 */ /* 0x000fe40000000805 */
[----:B------:R0:W-:Y:S01]  /*4310*/  MUFU.EX2 R77, R80 ;  /* 0x00000050004d7308 */ /* 0x0001e20000000800 */
[----:B-1----:R-:W-:Y:S01]  /*4320*/  FMNMX R6, R6, R42, !PT ;  /* 0x0000002a06067209 */ /* 0x002fe20007800000 */
[----:B------:R-:W-:Y:S01]  /*4330*/  FMUL R81, R76, 1.4426950216293334961 ;  /* 0x3fb8aa3b4c517820 */ /* 0x000fe20000400000 */
[----:B0-----:R-:W0:Y:S03]  /*4340*/  LDS R80, [R237.X4+0x8200] ;  /* 0x00820000ed507984 */ /* 0x001e260000004800 */
[--C-:B------:R-:W-:Y:S01]  /*4350*/  FFMA R76, R78, c[0x0][0x188], -R6.reuse ;  /* 0x000062004e4c7a23 */ /* 0x100fe20000000806 */
[----:B--2---:R-:W-:Y:S01]  /*4360*/  FMNMX R7, R7, R41, !PT ;  /* 0x0000002907077209 */ /* 0x004fe20007800000 */
[----:B------:R1:W-:Y:S01]  /*4370*/  MUFU.EX2 R78, R81 ;  /* 0x00000051004e7308 */ /* 0x0003e20000000800 */
[----:B------:R-:W-:-:S03]  /*4380*/  FFMA R79, R79, c[0x0][0x188], -R6 ;  /* 0x000062004f4f7a23 */ /* 0x000fc60000000806 */
[----:B------:R-:W-:Y:S01]  /*4390*/  FFMA R8, R8, c[0x0][0x188], -R7 ;  /* 0x0000620008087a23 */ /* 0x000fe20000000807 */
[----:B-1----:R-:W1:Y:S01]  /*43a0*/  LDS R81, [R237.X4+0x8280] ;  /* 0x00828000ed517984 */ /* 0x002e620000004800 */
[----:B------:R-:W-:Y:S02]  /*43b0*/  FMUL R79, R79, 1.4426950216293334961 ;  /* 0x3fb8aa3b4f4f7820 */ /* 0x000fe40000400000 */
[----:B------:R-:W-:Y:S02]  /*43c0*/  FMUL R8, R8, 1.4426950216293334961 ;  /* 0x3fb8aa3b08087820 */ /* 0x000fe40000400000 */
[----:B------:R2:W-:Y:S08]  /*43d0*/  MUFU.EX2 R131, R79 ;  /* 0x0000004f00837308 */ /* 0x0005f00000000800 */
[----:B------:R3:W-:Y:S01]  /*43e0*/  MUFU.EX2 R136, R8 ;  /* 0x0000000800887308 */ /* 0x0007e20000000800 */
[----:B--2---:R-:W-:Y:S01]  /*43f0*/  LDS R79, [R237.X4+0x8300] ;  /* 0x00830000ed4f7984 */ /* 0x004fe20000004800 */
[----:B---3--:R-:W-:-:S03]  /*4400*/  FMNMX R8, R12, R40, !PT ;  /* 0x000000280c087209 */ /* 0x008fc60007800000 */
[----:B------:R-:W2:Y:S01]  /*4410*/  LDS R12, [R237.X4+0x8380] ;  /* 0x00838000ed0c7984 */ /* 0x000ea20000004800 */
[----:B------:R-:W-:-:S04]  /*4420*/  FFMA R9, R9, c[0x0][0x188], -R7 ;  /* 0x0000620009097a23 */ /* 0x000fc80000000807 */
[----:B------:R-:W-:Y:S02]  /*4430*/  FMUL R9, R9, 1.4426950216293334961 ;  /* 0x3fb8aa3b09097820 */ /* 0x000fe40000400000 */
[----:B------:R-:W-:Y:S02]  /*4440*/  FMUL R76, R76, 1.4426950216293334961 ;  /* 0x3fb8aa3b4c4c7820 */ /* 0x000fe40000400000 */
[----:B------:R0:W3:Y:S01]  /*4450*/  MUFU.EX2 R139, R9 ;  /* 0x00000009008b7308 */ /* 0x0000e20000000800 */
[----:B------:R-:W-:Y:S01]  /*4460*/  FFMA R11, R11, c[0x0][0x188], -R8 ;  /* 0x000062000b0b7a23 */ /* 0x000fe20000000808 */
[----:B0-----:R-:W-:-:S06]  /*4470*/  FMNMX R9, R80, R17, !PT ;  /* 0x0000001150097209 */ /* 0x001fcc0007800000 */
[----:B------:R0:W4:Y:S02]  /*4480*/  MUFU.EX2 R129, R76 ;  /* 0x0000004c00817308 */ /* 0x0001240000000800 */
[----:B0-----:R-:W-:Y:S02]  /*4490*/  FFMA R76, R10, c[0x0][0x188], -R8 ;  /* 0x000062000a4c7a23 */ /* 0x001fe40000000808 */
[----:B------:R-:W-:Y:S02]  /*44a0*/  FMUL R10, R11, 1.4426950216293334961 ;  /* 0x3fb8aa3b0b0a7820 */ /* 0x000fe40000400000 */
[----:B------:R-:W-:Y:S02]  /*44b0*/  FFMA R11, R72, c[0x0][0x188], -R9 ;  /* 0x00006200480b7a23 */ /* 0x000fe40000000809 */
[----:B------:R1:W-:Y:S02]  /*44c0*/  MUFU.EX2 R72, R10 ;  /* 0x0000000a00487308 */ /* 0x0003e40000000800 */
[----:B------:R-:W-:-:S02]  /*44d0*/  FMUL R11, R11, 1.4426950216293334961 ;  /* 0x3fb8aa3b0b0b7820 */ /* 0x000fc40000400000 */
[----:B------:R-:W-:Y:S01]  /*44e0*/  FFMA R80, R73, c[0x0][0x188], -R9 ;  /* 0x0000620049507a23 */ /* 0x000fe20000000809 */
[----:B-1----:R-:W-:-:S03]  /*44f0*/  FMNMX R10, R81, R134, !PT ;  /* 0x00000086510a7209 */ /* 0x002fc60007800000 */
[----:B------:R0:W-:Y:S01]  /*4500*/  MUFU.EX2 R73, R11 ;  /* 0x0000000b00497308 */ /* 0x0001e20000000800 */
[----:B------:R-:W-:Y:S02]  /*4510*/  FMUL R80, R80, 1.4426950216293334961 ;  /* 0x3fb8aa3b50507820 */ /* 0x000fe40000400000 */
[----:B0-----:R-:W-:-:S05]  /*4520*/  FFMA R11, R74, c[0x0][0x188], -R10 ;  /* 0x000062004a0b7a23 */ /* 0x001fca000000080a */
[----:B------:R0:W-:Y:S01]  /*4530*/  MUFU.EX2 R74, R80 ;  /* 0x00000050004a7308 */ /* 0x0001e20000000800 */
[----:B------:R-:W-:Y:S01]  /*4540*/  FMUL R11, R11, 1.4426950216293334961 ;  /* 0x3fb8aa3b0b0b7820 */ /* 0x000fe20000400000 */
[----:B--2---:R-:W-:Y:S01]  /*4550*/  FMNMX R12, R12, R132, !PT ;  /* 0x000000840c0c7209 */ /* 0x004fe20007800000 */
[----:B0-----:R-:W-:-:S05]  /*4560*/  FFMA R80, R75, c[0x0][0x188], -R10 ;  /* 0x000062004b507a23 */ /* 0x001fca000000080a */
[----:B------:R0:W-:Y:S01]  /*4570*/  MUFU.EX2 R75, R11 ;  /* 0x0000000b004b7308 */ /* 0x0001e20000000800 */
[--C-:B------:R-:W-:Y:S02]  /*4580*/  FFMA R70, R70, c[0x0][0x188], -R12.reuse ;  /* 0x0000620046467a23 */ /* 0x100fe4000000080c */
[----:B------:R-:W-:Y:S01]  /*4590*/  FFMA R71, R71, c[0x0][0x188], -R12 ;  /* 0x0000620047477a23 */ /* 0x000fe2000000080c */
[----:B0-----:R-:W-:Y:S01]  /*45a0*/  FMNMX R11, R79, R133, !PT ;  /* 0x000000854f0b7209 */ /* 0x001fe20007800000 */
[----:B------:R-:W-:Y:S02]  /*45b0*/  FMUL R76, R76, 1.4426950216293334961 ;  /* 0x3fb8aa3b4c4c7820 */ /* 0x000fe40000400000 */
[----:B------:R-:W-:Y:S02]  /*45c0*/  FMUL R79, R80, 1.4426950216293334961 ;  /* 0x3fb8aa3b504f7820 */ /* 0x000fe40000400000 */
[--C-:B------:R-:W-:Y:S02]  /*45d0*/  FFMA R68, R68, c[0x0][0x188], -R11.reuse ;  /* 0x0000620044447a23 */ /* 0x100fe4000000080b */
[----:B------:R-:W-:-:S02]  /*45e0*/  FFMA R69, R69, c[0x0][0x188], -R11 ;  /* 0x0000620045457a23 */ /* 0x000fc4000000080b */
[----:B------:R-:W-:Y:S02]  /*45f0*/  FMUL R68, R68, 1.4426950216293334961 ;  /* 0x3fb8aa3b44447820 */ /* 0x000fe40000400000 */
[----:B------:R-:W-:Y:S02]  /*4600*/  FMUL R69, R69, 1.4426950216293334961 ;  /* 0x3fb8aa3b45457820 */ /* 0x000fe40000400000 */
[----:B------:R-:W-:Y:S02]  /*4610*/  FMUL R70, R70, 1.4426950216293334961 ;  /* 0x3fb8aa3b46467820 */ /* 0x000fe40000400000 */
[----:B------:R-:W-:Y:S01]  /*4620*/  FMUL R71, R71, 1.4426950216293334961 ;  /* 0x3fb8aa3b47477820 */ /* 0x000fe20000400000 */
[----:B------:R-:W0:Y:S08]  /*4630*/  MUFU.EX2 R76, R76 ;  /* 0x0000004c004c7308 */ /* 0x000e300000000800 */
[----:B------:R-:W1:Y:S08]  /*4640*/  MUFU.EX2 R79, R79 ;  /* 0x0000004f004f7308 */ /* 0x000e700000000800 */
[----:B------:R-:W-:Y:S08]  /*4650*/  MUFU.EX2 R135, R68 ;  /* 0x0000004400877308 */ /* 0x000ff00000000800 */
[----:B------:R-:W2:Y:S08]  /*4660*/  MUFU.EX2 R137, R69 ;  /* 0x0000004500897308 */ /* 0x000eb00000000800 */
[----:B------:R-:W-:Y:S08]  /*4670*/  MUFU.EX2 R150, R70 ;  /* 0x0000004600967308 */ /* 0x000ff00000000800 */
[----:B------:R-:W5:Y:S01]  /*4680*/  MUFU.EX2 R138, R71 ;  /* 0x00000047008a7308 */ /* 0x000f620000000800 */
[----:B---3--:R-:W-:-:S02]  /*4690*/  FADD R127, R136, R139 ;  /* 0x0000008b887f7221 */ /* 0x008fc40000000000 */
[----:B------:R-:W-:Y:S02]  /*46a0*/  FADD R144, R77, R78 ;  /* 0x0000004e4d907221 */ /* 0x000fe40000000000 */
[----:B----4-:R-:W-:Y:S02]  /*46b0*/  FADD R128, R129, R131 ;  /* 0x0000008381807221 */ /* 0x010fe40000000000 */
[----:B0-----:R-:W-:Y:S02]  /*46c0*/  FADD R126, R76, R72 ;  /* 0x000000484c7e7221 */ /* 0x001fe40000000000 */
[----:B------:R-:W-:Y:S02]  /*46d0*/  FADD R125, R73, R74 ;  /* 0x0000004a497d7221 */ /* 0x000fe40000000000 */
[----:B-1----:R-:W-:Y:S02]  /*46e0*/  FADD R124, R75, R79 ;  /* 0x0000004f4b7c7221 */ /* 0x002fe40000000000 */
[----:B--2---:R-:W-:-:S02]  /*46f0*/  FADD R83, R135, R137 ;  /* 0x0000008987537221 */ /* 0x004fc40000000000 */
[----:B-----5:R-:W-:Y:S01]  /*4700*/  FADD R82, R150, R138 ;  /* 0x0000008a96527221 */ /* 0x020fe20000000000 */
        /* <DEDUP_REMOVED lines=8> */
[----:B0-----:R-:W-:-:S02]  /*4790*/  FADD R70, R127, R70 ;  /* 0x000000467f467221 */ /* 0x001fc40000000000 */
[----:B-1----:R-:W-:Y:S02]  /*47a0*/  FADD R145, R144, R145 ;  /* 0x0000009190917221 */ /* 0x002fe40000000000 */
[----:B--2---:R-:W-:Y:S02]  /*47b0*/  FADD R130, R128, R130 ;  /* 0x0000008280827221 */ /* 0x004fe40000000000 */
[----:B---3--:R-:W-:Y:S02]  /*47c0*/  FADD R71, R126, R71 ;  /* 0x000000477e477221 */ /* 0x008fe40000000000 */
[----:B----4-:R-:W-:Y:S02]  /*47d0*/  FADD R80, R125, R80 ;  /* 0x000000507d507221 */ /* 0x010fe40000000000 */
[----:B-----5:R-:W-:Y:S02]  /*47e0*/  FADD R81, R124, R81 ;  /* 0x000000517c517221 */ /* 0x020fe40000000000 */
[----:B------:R-:W-:-:S02]  /*47f0*/  FADD R68, R83, R68 ;  /* 0x0000004453447221 */ /* 0x000fc40000000000 */
[----:B------:R-:W-:Y:S01]  /*4800*/  FADD R127, R82, R69 ;  /* 0x00000045527f7221 */ /* 0x000fe20000000000 */
        /* <DEDUP_REMOVED lines=8> */
[----:B0-----:R-:W-:-:S03]  /*4890*/  FADD R144, R145, R144 ;  /* 0x0000009091907221 */ /* 0x001fc60000000000 */
[----:B------:R-:W-:Y:S01]  /*48a0*/  BAR.SYNC.DEFER_BLOCKING 0x0 ;  /* 0x0000000000007b1d */ /* 0x000fe20000010000 */
[----:B-1----:R-:W-:Y:S02]  /*48b0*/  FADD R128, R130, R128 ;  /* 0x0000008082807221 */ /* 0x002fe40000000000 */
[----:B--2---:R-:W-:Y:S02]  /*48c0*/  FADD R126, R70, R126 ;  /* 0x0000007e467e7221 */ /* 0x004fe40000000000 */
[----:B---3--:R-:W-:Y:S02]  /*48d0*/  FADD R125, R71, R125 ;  /* 0x0000007d477d7221 */ /* 0x008fe40000000000 */
[----:B----4-:R-:W-:Y:S02]  /*48e0*/  FADD R124, R80, R124 ;  /* 0x0000007c507c7221 */ /* 0x010fe40000000000 */
[----:B-----5:R-:W-:Y:S02]  /*48f0*/  FADD R83, R81, R83 ;  /* 0x0000005351537221 */ /* 0x020fe40000000000 */
[----:B------:R-:W-:-:S02]  /*4900*/  FADD R82, R68, R82 ;  /* 0x0000005244527221 */ /* 0x000fc40000000000 */
[----:B------:R-:W-:Y:S01]  /*4910*/  FADD R69, R127, R69 ;  /* 0x000000457f457221 */ /* 0x000fe20000000000 */
        /* <DEDUP_REMOVED lines=11> */
[----:B0-----:R-:W-:-:S05]  /*49d0*/  FADD R68, R68, R69 ;  /* 0x0000004544447221 */ /* 0x001fca0000000000 */
[----:B------:R-:W0:Y:S02]  /*49e0*/  SHFL.BFLY PT, R69, R68, 0x1, 0x1f ;  /* 0x0c201f0044457f89 */ /* 0x000e2400000e0000 */
[----:B0-----:R-:W-:-:S05]  /*49f0*/  FADD R68, R68, R69 ;  /* 0x0000004544447221 */ /* 0x001fca0000000000 */
[----:B------:R0:W-:Y:S04]  /*4a00*/  @!P0 STS [R0.X4+0x8000], R68 ;  /* 0x0080004400008388 */ /* 0x0001e80000004800 */
[----:B------:R-:W-:Y:S01]  /*4a10*/  BAR.SYNC.DEFER_BLOCKING 0x0 ;  /* 0x0000000000007b1d */ /* 0x000fe20000010000 */
[----:B------:R-:W-:-:S04]  /*4a20*/  IMAD.WIDE R70, R18, 0x2, R212 ;  /* 0x0000000212467825 */ /* 0x000fc800078e02d4 */
[----:B0-----:R-:W-:-:S04]  /*4a30*/  IMAD.WIDE R68, R18, 0x2, R210 ;  /* 0x0000000212447825 */ /* 0x001fc800078e02d2 */
[----:B------:R-:W-:-:S04]  /*4a40*/  IMAD.WIDE R124, R18, 0x2, R204 ;  /* 0x00000002127c7825 */ /* 0x000fc800078e02cc */
[----:B------:R-:W-:-:S04]  /*4a50*/  IMAD.WIDE R126, R18, 0x2, R208 ;  /* 0x00000002127e7825 */ /* 0x000fc800078e02d0 */
[----:B------:R-:W-:-:S04]  /*4a60*/  IMAD.WIDE R82, R18, 0x2, R200 ;  /* 0x0000000212527825 */ /* 0x000fc800078e02c8 */
[C---:B------:R-:W-:Y:S01]  /*4a70*/  IMAD.WIDE R80, R18.reuse, 0x2, R196 ;  /* 0x0000000212507825 */ /* 0x040fe200078e02c4 */
[----:B------:R0:W2:Y:S04]  /*4a80*/  LDG.E.U16 R69, [R68.64] ;  /* 0x0000000444457981 */ /* 0x0000a8000c1e1500 */
[----:B------:R1:W3:Y:S04]  /*4a90*/  LDG.E.U16 R70, [R70.64] ;  /* 0x0000000446467981 */ /* 0x0002e8000c1e1500 */
[----:B------:R4:W5:Y:S04]  /*4aa0*/  LDG.E.U16 R128, [R82.64] ;  /* 0x0000000452807981 */ /* 0x000968000c1e1500 */
[----:B0-----:R0:W2:Y:S04]  /*4ab0*/  LDG.E.U16 R68, [R124.64] ;  /* 0x000000047c447981 */ /* 0x0010a8000c1e1500 */
[----:B-1----:R1:W2:Y:S01]  /*4ac0*/  LDG.E.U16 R71, [R126.64] ;  /* 0x000000047e477981 */ /* 0x0022a2000c1e1500 */
[----:B----4-:R-:W-:-:S03]  /*4ad0*/  IMAD.WIDE R82, R18, 0x2, R190 ;  /* 0x0000000212527825 */ /* 0x010fc600078e02be */
[----:B------:R-:W4:Y:S01]  /*4ae0*/  LDS R216, [R237.X4+0x8000] ;  /* 0x00800000edd87984 */ /* 0x000f220000004800 */
[----:B0-----:R-:W-:-:S03]  /*4af0*/  IMAD.WIDE R124, R18, 0x2, R192 ;  /* 0x00000002127c7825 */ /* 0x001fc600078e02c0 */
[----:B------:R-:W0:Y:S04]  /*4b00*/  LDS R236, [R237.X4+0x8080] ;  /* 0x00808000edec7984 */ /* 0x000e280000004800 */
[----:B-1----:R1:W2:Y:S01]  /*4b10*/  LDG.E.U16 R127, [R80.64] ;  /* 0x00000004507f7981 */ /* 0x0022a2000c1e1500 */
[----:B------:R-:W-:-:S03]  /*4b20*/  IMAD.WIDE R144, R18, 0x2, R194 ;  /* 0x0000000212907825 */ /* 0x000fc600078e02c2 */
[----:B------:R1:W2:Y:S04]  /*4b30*/  LDG.E.U16 R125, [R124.64] ;  /* 0x000000047c7d7981 */ /* 0x0002a8000c1e1500 */
[----:B------:R1:W2:Y:S02]  /*4b40*/  LDG.E.U16 R126, [R144.64] ;  /* 0x00000004907e7981 */ /* 0x0002a4000c1e1500 */
[C---:B-1----:R-:W-:Y:S02]  /*4b50*/  IMAD.WIDE R80, R18.reuse, 0x2, R188 ;  /* 0x0000000212507825 */ /* 0x042fe400078e02bc */
[----:B------:R1:W2:Y:S02]  /*4b60*/  LDG.E.U16 R124, [R82.64] ;  /* 0x00000004527c7981 */ /* 0x0002a4000c1e1500 */
[----:B------:R-:W-:-:S02]  /*4b70*/  IMAD.WIDE R144, R18, 0x2, R182 ;  /* 0x0000000212907825 */ /* 0x000fc400078e02b6 */
[----:B-1----:R1:W2:Y:S02]  /*4b80*/  LDG.E.U16 R83, [R80.64] ;  /* 0x0000000450537981 */ /* 0x0022a4000c1e1500 */
[----:B-1----:R-:W-:-:S06]  /*4b90*/  IMAD.WIDE R80, R18, 0x2, R184 ;  /* 0x0000000212507825 */ /* 0x002fcc00078e02b8 */
[----:B------:R1:W5:Y:S01]  /*4ba0*/  LDG.E.U16 R81, [R80.64] ;  /* 0x0000000450517981 */ /* 0x000362000c1e1500 */
[----:B------:R-:W-:-:S05]  /*4bb0*/  IMAD.WIDE R148, R18, 0x2, R180 ;  /* 0x0000000212947825 */ /* 0x000fca00078e02b4 */
[----:B------:R0:W5:Y:S04]  /*4bc0*/  LDG.E.U16 R130, [R148.64] ;  /* 0x0000000494827981 */ /* 0x000168000c1e1500 */
[----:B-1----:R1:W5:Y:S02]  /*4bd0*/  LDG.E.U16 R80, [R144.64] ;  /* 0x0000000490507981 */ /* 0x002364000c1e1500 */
[----:B-1----:R-:W-:-:S05]  /*4be0*/  IMAD.WIDE R144, R18, 0x2, R178 ;  /* 0x0000000212907825 */ /* 0x002fca00078e02b2 */
[----:B------:R1:W5:Y:S01]  /*4bf0*/  LDG.E.U16 R151, [R144.64] ;  /* 0x0000000490977981 */ /* 0x000362000c1e1500 */
[----:B0-----:R-:W-:-:S05]  /*4c00*/  IMAD.WIDE R148, R18, 0x2, R170 ;  /* 0x0000000212947825 */ /* 0x001fca00078e02aa */
[----:B------:R0:W5:Y:S01]  /*4c10*/  LDG.E.U16 R155, [R148.64] ;  /* 0x00000004949b7981 */ /* 0x000162000c1e1500 */
[----:B-1----:R-:W-:-:S05]  /*4c20*/  IMAD.WIDE R144, R18, 0x2, R174 ;  /* 0x0000000212907825 */ /* 0x002fca00078e02ae */
[----:B------:R1:W5:Y:S01]  /*4c30*/  LDG.E.U16 R153, [R144.64] ;  /* 0x0000000490997981 */ /* 0x000362000c1e1500 */
[----:B0-----:R-:W-:-:S05]  /*4c40*/  IMAD.WIDE R148, R18, 0x2, R164 ;  /* 0x0000000212947825 */ /* 0x001fca00078e02a4 */
[----:B------:R0:W5:Y:S01]  /*4c50*/  LDG.E.U16 R202, [R148.64] ;  /* 0x0000000494ca7981 */ /* 0x000162000c1e1500 */
[----:B-1----:R-:W-:-:S05]  /*4c60*/  IMAD.WIDE R144, R18, 0x2, R168 ;  /* 0x0000000212907825 */ /* 0x002fca00078e02a8 */
[----:B------:R1:W5:Y:S01]  /*4c70*/  LDG.E.U16 R198, [R144.64] ;  /* 0x0000000490c67981 */ /* 0x000362000c1e1500 */
[----:B0-----:R-:W-:-:S04]  /*4c80*/  IMAD.WIDE R148, R18, 0x2, R158 ;  /* 0x0000000212947825 */ /* 0x001fc800078e029e */
[----:B------:R-:W-:Y:S02]  /*4c90*/  FADD R43, -R5, R43 ;  /* 0x0000002b052b7221 */ /* 0x000fe40000000100 */
[C---:B------:R-:W-:Y:S01]  /*4ca0*/  IMAD.WIDE R146, R18.reuse, 0x2, R186 ;  /* 0x0000000212927825 */ /* 0x040fe200078e02ba */
[----:B------:R0:W5:Y:S03]  /*4cb0*/  LDG.E.U16 R148, [R148.64] ;  /* 0x0000000494947981 */ /* 0x000166000c1e1500 */
[----:B-1----:R-:W-:Y:S01]  /*4cc0*/  IMAD.WIDE R144, R18, 0x2, R162 ;  /* 0x0000000212907825 */ /* 0x002fe200078e02a2 */
[----:B------:R1:W5:Y:S04]  /*4cd0*/  LDG.E.U16 R82, [R146.64] ;  /* 0x0000000492527981 */ /* 0x000368000c1e1500 */
[----:B------:R0:W5:Y:S01]  /*4ce0*/  LDG.E.U16 R203, [R144.64] ;  /* 0x0000000490cb7981 */ /* 0x000162000c1e1500 */
[----:B------:R-:W-:-:S02]  /*4cf0*/  FMUL R43, R43, 1.4426950216293334961 ;  /* 0x3fb8aa3b2b2b7820 */ /* 0x000fc40000400000 */
[C---:B0-----:R-:W-:Y:S02]  /*4d00*/  IMAD.WIDE R144, R18.reuse, 0x2, R156 ;  /* 0x0000000212907825 */ /* 0x041fe400078e029c */
[----:B------:R-:W4:Y:S03]  /*4d10*/  MUFU.EX2 R217, R43 ;  /* 0x0000002b00d97308 */ /* 0x000f260000000800 */
[----:B------:R0:W5:Y:S01]  /*4d20*/  LDG.E.U16 R149, [R144.64] ;  /* 0x0000000490957981 */ /* 0x000162000c1e1500 */
[----:B-1----:R-:W-:-:S05]  /*4d30*/  IMAD.WIDE R146, R18, 0x2, R176 ;  /* 0x0000000212927825 */ /* 0x002fca00078e02b0 */
[----:B------:R1:W5:Y:S01]  /*4d40*/  LDG.E.U16 R152, [R146.64] ;  /* 0x0000000492987981 */ /* 0x000362000c1e1500 */
[----:B0-----:R-:W-:-:S05]  /*4d50*/  IMAD.WIDE R144, R18, 0x2, R30 ;  /* 0x0000000212907825 */ /* 0x001fca00078e021e */
[----:B------:R0:W5:Y:S01]  /*4d60*/  LDG.E.U16 R207, [R144.64] ;  /* 0x0000000490cf7981 */ /* 0x000162000c1e1500 */
[----:B-1----:R-:W-:-:S05]  /*4d70*/  IMAD.WIDE R146, R18, 0x2, R172 ;  /* 0x0000000212927825 */ /* 0x002fca00078e02ac */
[----:B------:R1:W5:Y:S01]  /*4d80*/  LDG.E.U16 R154, [R146.64] ;  /* 0x00000004929a7981 */ /* 0x000362000c1e1500 */
[----:B0-----:R-:W-:-:S06]  /*4d90*/  IMAD.WIDE R144, R18, 0x2, R34 ;  /* 0x0000000212907825 */ /* 0x001fcc00078e0222 */
[----:B------:R0:W5:Y:S01]  /*4da0*/  LDG.E.U16 R144, [R144.64] ;  /* 0x0000000490907981 */ /* 0x000162000c1e1500 */
[----:B-1----:R-:W-:-:S04]  /*4db0*/  IMAD.WIDE R146, R18, 0x2, R166 ;  /* 0x0000000212927825 */ /* 0x002fc800078e02a6 */
[----:B----4-:R-:W-:Y:S01]  /*4dc0*/  FFMA R4, R217, R4, R216 ;  /* 0x00000004d9047223 */ /* 0x010fe200000000d8 */
[----:B------:R1:W4:Y:S01]  /*4dd0*/  LDG.E.U16 R199, [R146.64] ;  /* 0x0000000492c77981 */ /* 0x000322000c1e1500 */
[----:B0-----:R-:W-:Y:S02]  /*4de0*/  FADD R145, -R6, R42 ;  /* 0x0000002a06917221 */ /* 0x001fe40000000100 */
[----:B------:R-:W-:-:S04]  /*4df0*/  IMAD.WIDE R42, R18, 0x2, R36 ;  /* 0x00000002122a7825 */ /* 0x000fc800078e0224 */
[C---:B-1----:R-:W-:Y:S01]  /*4e00*/  IMAD.WIDE R146, R18.reuse, 0x2, R160 ;  /* 0x0000000212927825 */ /* 0x042fe200078e02a0 */
[----:B------:R0:W4:Y:S03]  /*4e10*/  LDG.E.U16 R216, [R42.64] ;  /* 0x000000042ad87981 */ /* 0x000126000c1e1500 */
[C---:B------:R-:W-:Y:S01]  /*4e20*/  FMUL R52, R217.reuse, R52 ;  /* 0x00000034d9347220 */ /* 0x040fe20000400000 */
[----:B------:R1:W4:Y:S01]  /*4e30*/  LDG.E.U16 R206, [R146.64] ;  /* 0x0000000492ce7981 */ /* 0x000322000c1e1500 */
[----:B------:R-:W-:Y:S02]  /*4e40*/  FMUL R53, R217, R53 ;  /* 0x00000035d9357220 */ /* 0x000fe40000400000 */
[----:B0-----:R-:W-:-:S04]  /*4e50*/  IMAD.WIDE R42, R18, 0x2, R38 ;  /* 0x00000002122a7825 */ /* 0x001fc800078e0226 */
[C---:B------:R-:W-:Y:S02]  /*4e60*/  FMUL R48, R217.reuse, R48 ;  /* 0x00000030d9307220 */ /* 0x040fe40000400000 */
[C---:B------:R-:W-:Y:S02]  /*4e70*/  FMUL R49, R217.reuse, R49 ;  /* 0x00000031d9317220 */ /* 0x040fe40000400000 */
[C---:B------:R-:W-:Y:S02]  /*4e80*/  FMUL R44, R217.reuse, R44 ;  /* 0x0000002cd92c7220 */ /* 0x040fe40000400000 */
[C---:B------:R-:W-:Y:S02]  /*4e90*/  FMUL R45, R217.reuse, R45 ;  /* 0x0000002dd92d7220 */ /* 0x040fe40000400000 */
[C---:B------:R-:W-:Y:S02]  /*4ea0*/  FMUL R120, R217.reuse, R120 ;  /* 0x00000078d9787220 */ /* 0x040fe40000400000 */
[----:B------:R-:W-:-:S02]  /*4eb0*/  FMUL R121, R217, R121 ;  /* 0x00000079d9797220 */ /* 0x000fc40000400000 */
[----:B------:R0:W4:Y:S01]  /*4ec0*/  LDG.E.U16 R217, [R42.64] ;  /* 0x000000042ad97981 */ /* 0x000122000c1e1500 */
[----:B-1----:R-:W-:-:S06]  /*4ed0*/  IMAD.WIDE R146, R18, 0x2, R32 ;  /* 0x0000000212927825 */ /* 0x002fcc00078e0220 */
[----:B------:R1:W4:Y:S01]  /*4ee0*/  LDG.E.U16 R147, [R146.64] ;  /* 0x0000000492937981 */ /* 0x000322000c1e1500 */
[----:B0-----:R-:W-:-:S06]  /*4ef0*/  IMAD.WIDE R42, R18, 0x2, R140 ;  /* 0x00000002122a7825 */ /* 0x001fcc00078e028c */
[----:B------:R0:W4:Y:S01]  /*4f00*/  LDG.E.U16 R42, [R42.64] ;  /* 0x000000042a2a7981 */ /* 0x000122000c1e1500 */
[----:B------:R-:W-:Y:S02]  /*4f10*/  FMUL R145, R145, 1.4426950216293334961 ;  /* 0x3fb8aa3b91917820 */ /* 0x000fe40000400000 */
[----:B------:R-:W-:Y:S02]  /*4f20*/  FADD R41, -R7, R41 ;  /* 0x0000002907297221 */ /* 0x000fe40000000100 */
[----:B------:R-:W-:Y:S01]  /*4f30*/  FADD R17, -R9, R17 ;  /* 0x0000001109117221 */ /* 0x000fe20000000100 */
[----:B------:R-:W-:Y:S01]  /*4f40*/  F2FP.BF16.PACK_AB R139, R139, R136 ;  /* 0x000000888b8b723e */ /* 0x000fe200000010ff */
[----:B------:R-:W0:Y:S01]  /*4f50*/  MUFU.EX2 R145, R145 ;  /* 0x0000009100917308 */ /* 0x000e220000000800 */
[----:B-1----:R-:W-:Y:S01]  /*4f60*/  LDS R146, [R237.X4+0x8280] ;  /* 0x00828000ed927984 */ /* 0x002fe20000004800 */
[C---:B0-----:R-:W-:Y:S02]  /*4f70*/  FFMA R13, R145.reuse, R13, R236 ;  /* 0x0000000d910d7223 */ /* 0x041fe400000000ec */
[----:B------:R-:W-:-:S02]  /*4f80*/  FMUL R54, R145, R54 ;  /* 0x0000003691367220 */ /* 0x000fc40000400000 */
[C---:B------:R-:W-:Y:S02]  /*4f90*/  FMUL R55, R145.reuse, R55 ;  /* 0x0000003791377220 */ /* 0x040fe40000400000 */
[C---:B------:R-:W-:Y:S02]  /*4fa0*/  FMUL R50, R145.reuse, R50 ;  /* 0x0000003291327220 */ /* 0x040fe40000400000 */
[C---:B------:R-:W-:Y:S02]  /*4fb0*/  FMUL R51, R145.reuse, R51 ;  /* 0x0000003391337220 */ /* 0x040fe40000400000 */
[C---:B------:R-:W-:Y:S02]  /*4fc0*/  FMUL R46, R145.reuse, R46 ;  /* 0x0000002e912e7220 */ /* 0x040fe40000400000 */
[C---:B------:R-:W-:Y:S02]  /*4fd0*/  FMUL R47, R145.reuse, R47 ;  /* 0x0000002f912f7220 */ /* 0x040fe40000400000 */
[----:B------:R-:W-:-:S02]  /*4fe0*/  FMUL R122, R145, R122 ;  /* 0x0000007a917a7220 */ /* 0x000fc40000400000 */
[----:B------:R-:W-:Y:S02]  /*4ff0*/  FMUL R123, R145, R123 ;  /* 0x0000007b917b7220 */ /* 0x000fe40000400000 */
[----:B------:R-:W0:Y:S01]  /*5000*/  LDS R145, [R237.X4+0x8100] ;  /* 0x00810000ed917984 */ /* 0x000e220000004800 */
[----:B------:R-:W-:-:S04]  /*5010*/  FMUL R41, R41, 1.4426950216293334961 ;  /* 0x3fb8aa3b29297820 */ /* 0x000fc80000400000 */
[----:B------:R1:W3:Y:S01]  /*5020*/  MUFU.EX2 R43, R41 ;  /* 0x00000029002b7308 */ /* 0x0002e20000000800 */
[----:B------:R-:W-:-:S07]  /*5030*/  FMUL R17, R17, 1.4426950216293334961 ;  /* 0x3fb8aa3b11117820 */ /* 0x000fce0000400000 */
[----:B------:R3:W-:Y:S01]  /*5040*/  MUFU.EX2 R136, R17 ;  /* 0x0000001100887308 */ /* 0x0007e20000000800 */
[----:B-1----:R-:W1:Y:S01]  /*5050*/  LDS R41, [R237.X4+0x8180] ;  /* 0x00818000ed297984 */ /* 0x002e620000004800 */
[----:B---3--:R-:W-:-:S03]  /*5060*/  FMUL R104, R43, R104 ;  /* 0x000000682b687220 */ /* 0x008fc60000400000 */
[----:B------:R-:W-:Y:S01]  /*5070*/  LDS R17, [R237.X4+0x8380] ;  /* 0x00838000ed117984 */ /* 0x000fe20000004800 */
[C---:B------:R-:W-:Y:S02]  /*5080*/  FMUL R105, R43.reuse, R105 ;  /* 0x000000692b697220 */ /* 0x040fe40000400000 */
[C---:B------:R-:W-:Y:S02]  /*5090*/  FMUL R56, R43.reuse, R56 ;  /* 0x000000382b387220 */ /* 0x040fe40000400000 */
[C---:B------:R-:W-:Y:S02]  /*50a0*/  FMUL R57, R43.reuse, R57 ;  /* 0x000000392b397220 */ /* 0x040fe40000400000 */
[C---:B------:R-:W-:Y:S02]  /*50b0*/  FMUL R60, R43.reuse, R60 ;  /* 0x0000003c2b3c7220 */ /* 0x040fe40000400000 */
[C---:B------:R-:W-:Y:S02]  /*50c0*/  FMUL R61, R43.reuse, R61 ;  /* 0x0000003d2b3d7220 */ /* 0x040fe40000400000 */
[----:B------:R-:W-:-:S02]  /*50d0*/  FMUL R64, R43, R64 ;  /* 0x000000402b407220 */ /* 0x000fc40000400000 */
[C---:B------:R-:W-:Y:S02]  /*50e0*/  FMUL R65, R43.reuse, R65 ;  /* 0x000000412b417220 */ /* 0x040fe40000400000 */
[----:B0-----:R-:W-:Y:S02]  /*50f0*/  FFMA R14, R43, R14, R145 ;  /* 0x0000000e2b0e7223 */ /* 0x001fe40000000091 */
[----:B------:R-:W0:Y:S04]  /*5100*/  LDS R43, [R237.X4+0x8200] ;  /* 0x00820000ed2b7984 */ /* 0x000e280000004800 */
[----:B------:R-:W-:Y:S04]  /*5110*/  LDS R145, [R237.X4+0x8300] ;  /* 0x00830000ed917984 */ /* 0x000fe80000004800 */
[----:B------:R-:W-:Y:S01]  /*5120*/  BAR.SYNC.DEFER_BLOCKING 0x0 ;  /* 0x0000000000007b1d */ /* 0x000fe20000010000 */
[----:B------:R-:W-:-:S02]  /*5130*/  F2FP.BF16.PACK_AB R77, R78, R77 ;  /* 0x0000004d4e4d723e */ /* 0x000fc400000010ff */
[----:B------:R-:W-:Y:S02]  /*5140*/  F2FP.BF16.PACK_AB R129, R131, R129 ;  /* 0x000000818381723e */ /* 0x000fe400000010ff */
[----:B------:R-:W-:Y:S02]  /*5150*/  F2FP.BF16.PACK_AB R72, R72, R76 ;  /* 0x0000004c4848723e */ /* 0x000fe400000010ff */
[----:B------:R-:W-:Y:S02]  /*5160*/  F2FP.BF16.PACK_AB R73, R74, R73 ;  /* 0x000000494a49723e */ /* 0x000fe400000010ff */
[----:B------:R-:W-:Y:S02]  /*5170*/  F2FP.BF16.PACK_AB R75, R79, R75 ;  /* 0x0000004b4f4b723e */ /* 0x000fe400000010ff */
[----:B------:R-:W-:Y:S02]  /*5180*/  F2FP.BF16.PACK_AB R135, R137, R135 ;  /* 0x000000878987723e */ /* 0x000fe400000010ff */
[----:B------:R-:W-:Y:S01]  /*5190*/  F2FP.BF16.PACK_AB R138, R138, R150 ;  /* 0x000000968a8a723e */ /* 0x000fe200000010ff */
[----:B------:R-:W-:-:S04]  /*51a0*/  FADD R40, -R8, R40 ;  /* 0x0000002808287221 */ /* 0x000fc80000000100 */
[----:B------:R-:W-:Y:S01]  /*51b0*/  FMUL R40, R40, 1.4426950216293334961 ;  /* 0x3fb8aa3b28287820 */ /* 0x000fe20000400000 */
[----:B------:R-:W-:Y:S04]  /*51c0*/  STS.U16 [R3+0x8000], R70 ;  /* 0x0080004603007388 */ /* 0x000fe80000000400 */
[----:B--2---:R-:W-:Y:S04]  /*51d0*/  STS.U16 [R3+0x8200], R69 ;  /* 0x0082004503007388 */ /* 0x004fe80000000400 */
[----:B------:R-:W-:Y:S04]  /*51e0*/  STS.U16 [R3+0x8400], R71 ;  /* 0x0084004703007388 */ /* 0x000fe80000000400 */
[----:B------:R-:W-:Y:S04]  /*51f0*/  STS.U16 [R3+0x8600], R68 ;  /* 0x0086004403007388 */ /* 0x000fe80000000400 */
[----:B-----5:R-:W-:Y:S04]  /*5200*/  STS.U16 [R3+0x8800], R128 ;  /* 0x0088008003007388 */ /* 0x020fe80000000400 */
        /* <DEDUP_REMOVED lines=16> */
[----:B------:R-:W1:Y:S03]  /*5310*/  MUFU.EX2 R40, R40 ;  /* 0x0000002800287308 */ /* 0x000e660000000800 */
[----:B------:R-:W-:Y:S04]  /*5320*/  STS.U16 [R3+0xb200], R149 ;  /* 0x00b2009503007388 */ /* 0x000fe80000000400 */
[----:B------:R-:W-:Y:S04]  /*5330*/  STS.U16 [R3+0x9e00], R152 ;  /* 0x009e009803007388 */ /* 0x000fe80000000400 */
[----:B------:R-:W-:Y:S04]  /*5340*/  STS.U16 [R3+0xb400], R207 ;  /* 0x00b400cf03007388 */ /* 0x000fe80000000400 */
[----:B------:R-:W-:Y:S04]  /*5350*/  STS.U16 [R3+0xa200], R154 ;  /* 0x00a2009a03007388 */ /* 0x000fe80000000400 */
[----:B------:R2:W-:Y:S04]  /*5360*/  STS.U16 [R3+0xb800], R144 ;  /* 0x00b8009003007388 */ /* 0x0005e80000000400 */
[----:B----4-:R-:W-:Y:S04]  /*5370*/  STS.U16 [R3+0xa800], R199 ;  /* 0x00a800c703007388 */ /* 0x010fe80000000400 */
[----:B------:R-:W-:Y:S04]  /*5380*/  STS.U16 [R3+0xba00], R216 ;  /* 0x00ba00d803007388 */ /* 0x000fe80000000400 */
[----:B------:R-:W-:Y:S04]  /*5390*/  STS.U16 [R3+0xae00], R206 ;  /* 0x00ae00ce03007388 */ /* 0x000fe80000000400 */
[----:B------:R-:W-:Y:S04]  /*53a0*/  STS.U16 [R3+0xbc00], R217 ;  /* 0x00bc00d903007388 */ /* 0x000fe80000000400 */
[----:B------:R3:W-:Y:S04]  /*53b0*/  STS.U16 [R3+0xb600], R147 ;  /* 0x00b6009303007388 */ /* 0x0007e80000000400 */
[----:B------:R-:W-:Y:S04]  /*53c0*/  STS.U16 [R3+0xbe00], R42 ;  /* 0x00be002a03007388 */ /* 0x000fe80000000400 */
[----:B------:R-:W-:Y:S04]  /*53d0*/  STS [R23+0xc000], R77 ;  /* 0x00c0004d17007388 */ /* 0x000fe80000000800 */
[----:B------:R-:W-:Y:S04]  /*53e0*/  STS [R23+0xc200], R129 ;  /* 0x00c2008117007388 */ /* 0x000fe80000000800 */
[----:B------:R-:W-:Y:S04]  /*53f0*/  STS [R23+0xc400], R139 ;  /* 0x00c4008b17007388 */ /* 0x000fe80000000800 */
[----:B------:R-:W-:Y:S04]  /*5400*/  STS [R23+0xc600], R72 ;  /* 0x00c6004817007388 */ /* 0x000fe80000000800 */
[----:B------:R-:W-:Y:S04]  /*5410*/  STS [R23+0xc800], R73 ;  /* 0x00c8004917007388 */ /* 0x000fe80000000800 */
[----:B------:R-:W-:Y:S04]  /*5420*/  STS [R23+0xca00], R75 ;  /* 0x00ca004b17007388 */ /* 0x000fe80000000800 */
[----:B------:R-:W-:Y:S04]  /*5430*/  STS [R23+0xcc00], R135 ;  /* 0x00cc008717007388 */ /* 0x000fe80000000800 */
[----:B------:R-:W-:Y:S04]  /*5440*/  STS [R23+0xce00], R138 ;  /* 0x00ce008a17007388 */ /* 0x000fe80000000800 */
[----:B------:R-:W-:Y:S01]  /*5450*/  BAR.SYNC.DEFER_BLOCKING 0x0 ;  /* 0x0000000000007b1d */ /* 0x000fe20000010000 */
[----:B-1----:R-:W-:-:S02]  /*5460*/  FFMA R15, R40, R15, R41 ;  /* 0x0000000f280f7223 */ /* 0x002fc40000000029 */
[C---:B------:R-:W-:Y:S02]  /*5470*/  FMUL R106, R40.reuse, R106 ;  /* 0x0000006a286a7220 */ /* 0x040fe40000400000 */
[C---:B------:R-:W-:Y:S02]  /*5480*/  FMUL R107, R40.reuse, R107 ;  /* 0x0000006b286b7220 */ /* 0x040fe40000400000 */
[C---:B------:R-:W-:Y:S02]  /*5490*/  FMUL R58, R40.reuse, R58 ;  /* 0x0000003a283a7220 */ /* 0x040fe40000400000 */
[C---:B------:R-:W-:Y:S02]  /*54a0*/  FMUL R59, R40.reuse, R59 ;  /* 0x0000003b283b7220 */ /* 0x040fe40000400000 */
[C---:B------:R-:W-:Y:S02]  /*54b0*/  FMUL R62, R40.reuse, R62 ;  /* 0x0000003e283e7220 */ /* 0x040fe40000400000 */
[----:B------:R-:W-:-:S02]  /*54c0*/  FMUL R63, R40, R63 ;  /* 0x0000003f283f7220 */ /* 0x000fc40000400000 */
[C---:B------:R-:W-:Y:S02]  /*54d0*/  FMUL R66, R40.reuse, R66 ;  /* 0x0000004228427220 */ /* 0x040fe40000400000 */
[----:B------:R-:W-:Y:S02]  /*54e0*/  FMUL R67, R40, R67 ;  /* 0x0000004328437220 */ /* 0x000fe40000400000 */
[----:B0-----:R-:W-:Y:S02]  /*54f0*/  FFMA R16, R136, R16, R43 ;  /* 0x0000001088107223 */ /* 0x001fe4000000002b */
[----:B------:R-:W-:Y:S04]  /*5500*/  LDSM.16.M88.4 R40, [R20+0x8000] ;  /* 0x008000001428783b */ /* 0x000fe80000000200 */
[----:B------:R-:W-:Y:S04]  /*5510*/  LDSM.16.M88.4 R76, [R20+0x9000] ;  /* 0x00900000144c783b */ /* 0x000fe80000000200 */
[----:B------:R-:W-:Y:S04]  /*5520*/  LDSM.16.M88.4 R72, [R20+0xa000] ;  /* 0x00a000001448783b */ /* 0x000fe80000000200 */
[----:B------:R-:W-:Y:S04]  /*5530*/  LDSM.16.M88.4 R68, [R20+0xb000] ;  /* 0x00b000001444783b */ /* 0x000fe80000000200 */
[----:B------:R-:W0:Y:S04]  /*5540*/  LDSM.16.M88.4 R124, [R27+0xc400] ;  /* 0x00c400001b7c783b */ /* 0x000e280000000200 */
[----:B------:R-:W1:Y:S04]  /*5550*/  LDSM.16.M88.4 R128, [R27+0xc000] ;  /* 0x00c000001b80783b */ /* 0x000e680000000200 */
[----:B------:R-:W4:Y:S01]  /*5560*/  LDSM.16.M88.4 R80, [R27+0xc800] ;  /* 0x00c800001b50783b */ /* 0x000f220000000200 */
[----:B--2---:R-:W-:-:S04]  /*5570*/  FADD R144, -R10, R134 ;  /* 0x000000860a907221 */ /* 0x004fc80000000100 */
[----:B------:R-:W-:Y:S02]  /*5580*/  FMUL R144, R144, 1.4426950216293334961 ;  /* 0x3fb8aa3b90907820 */ /* 0x000fe40000400000 */
[----:B---3--:R-:W-:-:S04]  /*5590*/  FADD R147, -R11, R133 ;  /* 0x000000850b937221 */ /* 0x008fc80000000100 */
[----:B------:R-:W2:Y:S01]  /*55a0*/  MUFU.EX2 R144, R144 ;  /* 0x0000009000907308 */ /* 0x000ea20000000800 */
[----:B------:R-:W-:Y:S02]  /*55b0*/  FMUL R147, R147, 1.4426950216293334961 ;  /* 0x3fb8aa3b93937820 */ /* 0x000fe40000400000 */
[----:B------:R-:W-:Y:S01]  /*55c0*/  FMUL R100, R136, R100 ;  /* 0x0000006488647220 */ /* 0x000fe20000400000 */
[C---:B0-----:R-:W-:Y:S08]  /*55d0*/  HMMA.16816.F32.BF16 R104, R124.reuse, R40, R104 ;  /* 0x000000287c68723c */ /* 0x041ff00000041868 */
[C---:B------:R-:W-:Y:S08]  /*55e0*/  HMMA.16816.F32.BF16 R56, R124.reuse, R76, R56 ;  /* 0x0000004c7c38723c */ /* 0x040ff00000041838 */
[C---:B------:R-:W-:Y:S08]  /*55f0*/  HMMA.16816.F32.BF16 R60, R124.reuse, R72, R60 ;  /* 0x000000487c3c723c */ /* 0x040ff0000004183c */
[----:B------:R-:W-:Y:S07]  /*5600*/  HMMA.16816.F32.BF16 R64, R124, R68, R64 ;  /* 0x000000447c40723c */ /* 0x000fee0000041840 */
[----:B------:R-:W-:-:S02]  /*5610*/  FADD R124, -R12, R132 ;  /* 0x000000840c7c7221 */ /* 0x000fc40000000100 */
[----:B------:R-:W0:Y:S02]  /*5620*/  LDSM.16.M88.4 R132, [R27+0xcc00] ;  /* 0x00cc00001b84783b */ /* 0x000e240000000200 */
[----:B------:R-:W-:Y:S01]  /*5630*/  FMUL R124, R124, 1.4426950216293334961 ;  /* 0x3fb8aa3b7c7c7820 */ /* 0x000fe20000400000 */
[----:B------:R-:W3:Y:S01]  /*5640*/  MUFU.EX2 R147, R147 ;  /* 0x0000009300937308 */ /* 0x000ee20000000800 */
[----:B------:R-:W-:Y:S02]  /*5650*/  FMUL R101, R136, R101 ;  /* 0x0000006588657220 */ /* 0x000fe40000400000 */
[C---:B--2---:R-:W-:Y:S02]  /*5660*/  FMUL R102, R144.reuse, R102 ;  /* 0x0000006690667220 */ /* 0x044fe40000400000 */
[----:B------:R-:W-:Y:S02]  /*5670*/  FMUL R103, R144, R103 ;  /* 0x0000006790677220 */ /* 0x000fe40000400000 */
[C---:B------:R-:W-:Y:S01]  /*5680*/  FMUL R84, R136.reuse, R84 ;  /* 0x0000005488547220 */ /* 0x040fe20000400000 */
[----:B------:R2:W5:Y:S01]  /*5690*/  MUFU.EX2 R148, R124 ;  /* 0x0000007c00947308 */ /* 0x0005620000000800 */
[----:B------:R-:W-:-:S02]  /*56a0*/  FMUL R85, R136, R85 ;  /* 0x0000005588557220 */ /* 0x000fc40000400000 */
[C---:B------:R-:W-:Y:S02]  /*56b0*/  FMUL R86, R144.reuse, R86 ;  /* 0x0000005690567220 */ /* 0x040fe40000400000 */
[----:B------:R-:W-:Y:S02]  /*56c0*/  FMUL R87, R144, R87 ;  /* 0x0000005790577220 */ /* 0x000fe40000400000 */
[C---:B------:R-:W-:Y:S02]  /*56d0*/  FMUL R88, R136.reuse, R88 ;  /* 0x0000005888587220 */ /* 0x040fe40000400000 */
[----:B------:R-:W-:Y:S02]  /*56e0*/  FMUL R89, R136, R89 ;  /* 0x0000005988597220 */ /* 0x000fe40000400000 */
[C---:B------:R-:W-:Y:S02]  /*56f0*/  FMUL R90, R144.reuse, R90 ;  /* 0x0000005a905a7220 */ /* 0x040fe40000400000 */
[----:B------:R-:W-:-:S02]  /*5700*/  FMUL R91, R144, R91 ;  /* 0x0000005b905b7220 */ /* 0x000fc40000400000 */
[C---:B------:R-:W-:Y:S02]  /*5710*/  FMUL R108, R136.reuse, R108 ;  /* 0x0000006c886c7220 */ /* 0x040fe40000400000 */
[----:B------:R-:W-:Y:S02]  /*5720*/  FMUL R109, R136, R109 ;  /* 0x0000006d886d7220 */ /* 0x000fe40000400000 */
[C---:B------:R-:W-:Y:S02]  /*5730*/  FMUL R110, R144.reuse, R110 ;  /* 0x0000006e906e7220 */ /* 0x040fe40000400000 */
[----:B------:R-:W-:Y:S01]  /*5740*/  FMUL R111, R144, R111 ;  /* 0x0000006f906f7220 */ /* 0x000fe20000400000 */
[----:B------:R-:W-:Y:S01]  /*5750*/  LOP3.LUT R236, R27, 0x20, RZ, 0x3c, !PT ;  /* 0x000000201bec7812 */ /* 0x000fe200078e3cff */
[C---:B-1----:R-:W-:Y:S04]  /*5760*/  HMMA.16816.F32.BF16 R52, R128.reuse, R40, R52 ;  /* 0x000000288034723c */ /* 0x042fe80000041834 */
[----:B------:R-:W1:Y:S04]  /*5770*/  LDSM.16.M88.4 R136, [R236+0xc000] ;  /* 0x00c00000ec88783b */ /* 0x000e680000000200 */
[C---:B------:R-:W-:Y:S01]  /*5780*/  HMMA.16816.F32.BF16 R48, R128.reuse, R76, R48 ;  /* 0x0000004c8030723c */ /* 0x040fe20000041830 */
[----:B--2---:R-:W-:Y:S07]  /*5790*/  LDSM.16.M88.4 R124, [R236+0xc800] ;  /* 0x00c80000ec7c783b */ /* 0x004fee0000000200 */
[C---:B------:R-:W-:Y:S08]  /*57a0*/  HMMA.16816.F32.BF16 R44, R128.reuse, R72, R44 ;  /* 0x00000048802c723c */ /* 0x040ff0000004182c */
[----:B------:R-:W-:Y:S01]  /*57b0*/  HMMA.16816.F32.BF16 R120, R128, R68, R120 ;  /* 0x000000448078723c */ /* 0x000fe20000041878 */
[----:B------:R-:W2:Y:S07]  /*57c0*/  LDSM.16.M88.4 R128, [R236+0xc400] ;  /* 0x00c40000ec80783b */ /* 0x000eae0000000200 */
[C---:B----4-:R-:W-:Y:S08]  /*57d0*/  HMMA.16816.F32.BF16 R100, R80.reuse, R40, R100 ;  /* 0x000000285064723c */ /* 0x050ff00000041864 */
[C---:B------:R-:W-:Y:S08]  /*57e0*/  HMMA.16816.F32.BF16 R84, R80.reuse, R76, R84 ;  /* 0x0000004c5054723c */ /* 0x040ff00000041854 */
[C---:B------:R-:W-:Y:S08]  /*57f0*/  HMMA.16816.F32.BF16 R88, R80.reuse, R72, R88 ;  /* 0x000000485058723c */ /* 0x040ff00000041858 */
[----:B------:R-:W-:Y:S01]  /*5800*/  HMMA.16816.F32.BF16 R108, R80, R68, R108 ;  /* 0x00000044506c723c */ /* 0x000fe2000004186c */
[----:B------:R-:W4:Y:S01]  /*5810*/  LDSM.16.M88.4 R80, [R236+0xcc00] ;  /* 0x00cc0000ec50783b */ /* 0x000f220000000200 */
[----:B---3--:R-:W-:-:S02]  /*5820*/  FMUL R112, R147, R112 ;  /* 0x0000007093707220 */ /* 0x008fc40000400000 */
[C---:B------:R-:W-:Y:S02]  /*5830*/  FMUL R113, R147.reuse, R113 ;  /* 0x0000007193717220 */ /* 0x040fe40000400000 */
[C---:B-----5:R-:W-:Y:S02]  /*5840*/  FMUL R114, R148.reuse, R114 ;  /* 0x0000007294727220 */ /* 0x060fe40000400000 */
[C---:B------:R-:W-:Y:S02]  /*5850*/  FMUL R115, R148.reuse, R115 ;  /* 0x0000007394737220 */ /* 0x040fe40000400000 */
[C---:B------:R-:W-:Y:S02]  /*5860*/  FMUL R116, R147.reuse, R116 ;  /* 0x0000007493747220 */ /* 0x040fe40000400000 */
[----:B------:R-:W-:Y:S02]  /*5870*/  FMUL R117, R147, R117 ;  /* 0x0000007593757220 */ /* 0x000fe40000400000 */
[----:B------:R-:W-:-:S02]  /*5880*/  FMUL R118, R148, R118 ;  /* 0x0000007694767220 */ /* 0x000fc40000400000 */
[C---:B------:R-:W-:Y:S02]  /*5890*/  FMUL R119, R148.reuse, R119 ;  /* 0x0000007794777220 */ /* 0x040fe40000400000 */
[C---:B------:R-:W-:Y:S02]  /*58a0*/  FMUL R92, R147.reuse, R92 ;  /* 0x0000005c935c7220 */ /* 0x040fe40000400000 */
[C---:B------:R-:W-:Y:S02]  /*58b0*/  FMUL R93, R147.reuse, R93 ;  /* 0x0000005d935d7220 */ /* 0x040fe40000400000 */
[C---:B------:R-:W-:Y:S02]  /*58c0*/  FMUL R94, R148.reuse, R94 ;  /* 0x0000005e945e7220 */ /* 0x040fe40000400000 */
[----:B------:R-:W-:Y:S02]  /*58d0*/  FMUL R95, R148, R95 ;  /* 0x0000005f945f7220 */ /* 0x000fe40000400000 */
[----:B------:R-:W-:-:S02]  /*58e0*/  FMUL R96, R147, R96 ;  /* 0x0000006093607220 */ /* 0x000fc40000400000 */
[----:B------:R-:W-:Y:S02]  /*58f0*/  FMUL R97, R147, R97 ;  /* 0x0000006193617220 */ /* 0x000fe40000400000 */
[C---:B------:R-:W-:Y:S02]  /*5900*/  FMUL R98, R148.reuse, R98 ;  /* 0x0000006294627220 */ /* 0x040fe40000400000 */
[----:B------:R-:W-:Y:S01]  /*5910*/  FMUL R99, R148, R99 ;  /* 0x0000006394637220 */ /* 0x000fe20000400000 */
[C---:B0-----:R-:W-:Y:S08]  /*5920*/  HMMA.16816.F32.BF16 R112, R132.reuse, R40, R112 ;  /* 0x000000288470723c */ /* 0x041ff00000041870 */
[C---:B------:R-:W-:Y:S08]  /*5930*/  HMMA.16816.F32.BF16 R116, R132.reuse, R76, R116 ;  /* 0x0000004c8474723c */ /* 0x040ff00000041874 */
[C---:B------:R-:W-:Y:S08]  /*5940*/  HMMA.16816.F32.BF16 R92, R132.reuse, R72, R92 ;  /* 0x00000048845c723c */ /* 0x040ff0000004185c */
[----:B------:R-:W-:Y:S01]  /*5950*/  HMMA.16816.F32.BF16 R96, R132, R68, R96 ;  /* 0x000000448460723c */ /* 0x000fe20000041860 */
[----:B------:R-:W-:-:S04]  /*5960*/  IADD3 R25, R25, 0x20, RZ ;  /* 0x0000002019197810 */ /* 0x000fc80007ffe0ff */
[----:B------:R-:W-:Y:S02]  /*5970*/  ISETP.GE.AND P2, PT, R25, c[0x0][0x1d0], PT ;  /* 0x0000740019007a0c */ /* 0x000fe40003f46270 */
[----:B------:R-:W-:Y:S01]  /*5980*/  MOV R40, 0x20 ;  /* 0x0000002000287802 */ /* 0x000fe20000000f00 */
[----:B-1----:R-:W-:Y:S01]  /*5990*/  HMMA.16816.F32.BF16 R52, R136, R42, R52 ;  /* 0x0000002a8834723c */ /* 0x002fe20000041834 */
[----:B------:R-:W-:Y:S01]  /*59a0*/  FFMA R142, R148, R142, R17 ;  /* 0x0000008e948e7223 */ /* 0x000fe20000000011 */
[----:B------:R-:W-:Y:S01]  /*59b0*/  MOV R134, R10 ;  /* 0x0000000a00867202 */ /* 0x000fe20000000f00 */
[----:B------:R-:W-:Y:S01]  /*59c0*/  FFMA R19, R144, R19, R146 ;  /* 0x0000001390137223 */ /* 0x000fe20000000092 */
[----:B------:R-:W-:Y:S01]  /*59d0*/  MOV R132, R12 ;  /* 0x0000000c00847202 */ /* 0x000fe20000000f00 */
[----:B------:R-:W-:-:S03]  /*59e0*/  IMAD R18, R40, c[0x0][0x1b4], R18 ;  /* 0x00006d0028127a24 */ /* 0x000fc600078e0212 */
[----:B------:R-:W-:Y:S01]  /*59f0*/  HMMA.16816.F32.BF16 R48, R136, R78, R48 ;  /* 0x0000004e8830723c */ /* 0x000fe20000041830 */
[----:B------:R-:W-:Y:S01]  /*5a00*/  IMAD R26, R40, c[0x0][0x1a4], R26 ;  /* 0x00006900281a7a24 */ /* 0x000fe200078e021a */
[----:B------:R-:W-:Y:S01]  /*5a10*/  MOV R40, R8 ;  /* 0x0000000800287202 */ /* 0x000fe20000000f00 */
[----:B------:R-:W-:Y:S02]  /*5a20*/  FFMA R143, R147, R143, R145 ;  /* 0x0000008f938f7223 */ /* 0x000fe40000000091 */
[----:B------:R-:W-:-:S03]  /*5a30*/  IMAD.MOV.U32 R41, RZ, RZ, R7 ;  /* 0x000000ffff297224 */ /* 0x000fc600078e0007 */
[----:B------:R-:W-:Y:S01]  /*5a40*/  HMMA.16816.F32.BF16 R44, R136, R74, R44 ;  /* 0x0000004a882c723c */ /* 0x000fe2000004182c */
[----:B------:R-:W-:Y:S02]  /*5a50*/  IMAD.MOV.U32 R17, RZ, RZ, R9 ;  /* 0x000000ffff117224 */ /* 0x000fe400078e0009 */
[----:B------:R-:W-:-:S05]  /*5a60*/  IMAD.MOV.U32 R133, RZ, RZ, R11 ;  /* 0x000000ffff857224 */ /* 0x000fca00078e000b */
[----:B------:R-:W-:Y:S08]  /*5a70*/  HMMA.16816.F32.BF16 R120, R136, R70, R120 ;  /* 0x000000468878723c */ /* 0x000ff00000041878 */
[C---:B--2---:R-:W-:Y:S08]  /*5a80*/  HMMA.16816.F32.BF16 R104, R128.reuse, R42, R104 ;  /* 0x0000002a8068723c */ /* 0x044ff00000041868 */
[C---:B------:R-:W-:Y:S08]  /*5a90*/  HMMA.16816.F32.BF16 R56, R128.reuse, R78, R56 ;  /* 0x0000004e8038723c */ /* 0x040ff00000041838 */
[C---:B------:R-:W-:Y:S08]  /*5aa0*/  HMMA.16816.F32.BF16 R60, R128.reuse, R74, R60 ;  /* 0x0000004a803c723c */ /* 0x040ff0000004183c */
[----:B------:R-:W-:Y:S08]  /*5ab0*/  HMMA.16816.F32.BF16 R64, R128, R70, R64 ;  /* 0x000000468040723c */ /* 0x000ff00000041840 */
[C---:B------:R-:W-:Y:S08]  /*5ac0*/  HMMA.16816.F32.BF16 R100, R124.reuse, R42, R100 ;  /* 0x0000002a7c64723c */ /* 0x040ff00000041864 */
[C---:B------:R-:W-:Y:S08]  /*5ad0*/  HMMA.16816.F32.BF16 R84, R124.reuse, R78, R84 ;  /* 0x0000004e7c54723c */ /* 0x040ff00000041854 */
[C---:B------:R-:W-:Y:S08]  /*5ae0*/  HMMA.16816.F32.BF16 R88, R124.reuse, R74, R88 ;  /* 0x0000004a7c58723c */ /* 0x040ff00000041858 */
[----:B------:R-:W-:Y:S08]  /*5af0*/  HMMA.16816.F32.BF16 R108, R124, R70, R108 ;  /* 0x000000467c6c723c */ /* 0x000ff0000004186c */
[C---:B----4-:R-:W-:Y:S08]  /*5b00*/  HMMA.16816.F32.BF16 R112, R80.reuse, R42, R112 ;  /* 0x0000002a5070723c */ /* 0x050ff00000041870 */
[----:B------:R-:W-:Y:S01]  /*5b10*/  HMMA.16816.F32.BF16 R116, R80, R78, R116 ;  /* 0x0000004e5074723c */ /* 0x000fe20000041874 */
[----:B------:R-:W-:Y:S01]  /*5b20*/  IMAD.MOV.U32 R43, RZ, RZ, R5 ;  /* 0x000000ffff2b7224 */ /* 0x000fe200078e0005 */
[----:B------:R-:W-:-:S06]  /*5b30*/  MOV R42, R6 ;  /* 0x00000006002a7202 */ /* 0x000fcc0000000f00 */
[C---:B------:R-:W-:Y:S08]  /*5b40*/  HMMA.16816.F32.BF16 R92, R80.reuse, R74, R92 ;  /* 0x0000004a505c723c */ /* 0x040ff0000004185c */
[----:B------:R-:W-:Y:S01]  /*5b50*/  HMMA.16816.F32.BF16 R96, R80, R70, R96 ;  /* 0x000000465060723c */ /* 0x000fe20000041860 */
[----:B------:R-:W-:Y:S01]  /*5b60*/  @P2 CALL.REL.NOINC `(.L_x_0) ;  /* 0x0000001000002944 */ /* 0x000fe20003c00000 */
[----:B------:R-:W-:Y:S06]  /*5b70*/  BRA `(.L_x_1) ;  /* 0xffffd24000007947 */ /* 0x000fec000383ffff */
.L_x_0:
[----:B------:R-:W2:Y:S04]  /*5b80*/  LDL R236, [R1+0x70] ;  /* 0x0000700001ec7983 */ /* 0x000ea80000100800 */
[----:B------:R-:W0:Y:S01]  /*5b90*/  S2R R252, SR_CTAID.Y ;  /* 0x0000000000fc7919 */ /* 0x000e220000002600 */
[----:B------:R-:W-:Y:S01]  /*5ba0*/  MOV R184, R142 ;  /* 0x0000008e00b87202 */ /* 0x000fe20000000f00 */
[----:B------:R-:W-:Y:S01]  /*5bb0*/  IMAD.MOV.U32 R227, RZ, RZ, R16 ;  /* 0x000000ffffe37224 */ /* 0x000fe200078e0010 */
[----:B------:R-:W-:Y:S01]  /*5bc0*/  MOV R207, R15 ;  /* 0x0000000f00cf7202 */ /* 0x000fe20000000f00 */
[----:B------:R-:W-:Y:S01]  /*5bd0*/  FMUL R15, R4, 8388608 ;  /* 0x4b000000040f7820 */ /* 0x000fe20000400000 */
[----:B------:R-:W-:Y:S01]  /*5be0*/  FSETP.GT.AND P6, PT, |R184|, 8.50705917302346158658e+37, PT ;  /* 0x7e800000b800780b */ /* 0x000fe20003fc4200 */
[----:B------:R-:W-:Y:S01]  /*5bf0*/  FMUL R16, R13, 8388608 ;  /* 0x4b0000000d107820 */ /* 0x000fe20000400000 */
[----:B------:R-:W-:Y:S01]  /*5c00*/  FSETP.GEU.AND P2, PT, R4, 1.175494350822287508e-38, PT ;  /* 0x008000000400780b */ /* 0x000fe20003f4e000 */
[----:B0-----:R-:W-:-:S04]  /*5c10*/  IMAD R2, R252, c[0x0][0x1c0], RZ ;  /* 0x00007000fc027a24 */ /* 0x001fc800078e02ff */
[C---:B------:R-:W-:Y:S02]  /*5c20*/  IMAD.SHL.U32 R3, R2.reuse, 0x2, RZ ;  /* 0x0000000202037824 */ /* 0x040fe400078e00ff */
[----:B------:R-:W-:Y:S01]  /*5c30*/  IMAD.HI R2, R2, 0x2, RZ ;  /* 0x0000000202027827 */ /* 0x000fe200078e02ff */
[----:B------:R-:W-:Y:S02]  /*5c40*/  MOV R226, R19 ;  /* 0x0000001300e27202 */ /* 0x000fe40000000f00 */
[----:B------:R-:W-:Y:S01]  /*5c50*/  FSEL R22, R15, R4, !P2 ;  /* 0x000000040f167208 */ /* 0x000fe20005000000 */
[C---:B------:R-:W-:Y:S01]  /*5c60*/  FMUL R19, R14.reuse, 8388608 ;  /* 0x4b0000000e137820 */ /* 0x040fe20000400000 */
[----:B------:R-:W-:Y:S01]  /*5c70*/  FSETP.GEU.AND P5, PT, R14, 1.175494350822287508e-38, PT ;  /* 0x008000000e00780b */ /* 0x000fe20003fae000 */
[----:B------:R-:W-:Y:S01]  /*5c80*/  IMAD.MOV.U32 R216, RZ, RZ, R114 ;  /* 0x000000ffffd87224 */ /* 0x000fe200078e0072 */
[----:B------:R-:W-:Y:S01]  /*5c90*/  MOV R214, R115 ;  /* 0x0000007300d67202 */ /* 0x000fe20000000f00 */
[----:B------:R-:W-:Y:S01]  /*5ca0*/  IMAD.MOV.U32 R212, RZ, RZ, R118 ;  /* 0x000000ffffd47224 */ /* 0x000fe200078e0076 */
[----:B------:R-:W-:Y:S01]  /*5cb0*/  MOV R210, R119 ;  /* 0x0000007700d27202 */ /* 0x000fe20000000f00 */
[----:B------:R-:W-:Y:S01]  /*5cc0*/  IMAD.MOV.U32 R217, RZ, RZ, R94 ;  /* 0x000000ffffd97224 */ /* 0x000fe200078e005e */
[----:B------:R-:W-:Y:S01]  /*5cd0*/  MOV R215, R95 ;  /* 0x0000005f00d77202 */ /* 0x000fe20000000f00 */
[----:B------:R-:W-:Y:S01]  /*5ce0*/  IMAD.MOV.U32 R213, RZ, RZ, R98 ;  /* 0x000000ffffd57224 */ /* 0x000fe200078e0062 */
[----:B------:R-:W-:Y:S01]  /*5cf0*/  MOV R211, R99 ;  /* 0x0000006300d37202 */ /* 0x000fe20000000f00 */
[----:B------:R-:W-:Y:S01]  /*5d00*/  IMAD.MOV.U32 R224, RZ, RZ, R143 ;  /* 0x000000ffffe07224 */ /* 0x000fe200078e008f */
[----:B------:R-:W-:-:S02]  /*5d10*/  FSEL R19, R19, R14, !P5 ;  /* 0x0000000e13137208 */ /* 0x000fc40006800000 */
[----:B------:R-:W-:Y:S01]  /*5d20*/  FSEL R23, RZ, -23, P5 ;  /* 0xc1b80000ff177808 */ /* 0x000fe20002800000 */
[----:B------:R-:W-:Y:S01]  /*5d30*/  @P6 FMUL R211, R211, 0.25 ;  /* 0x3e800000d3d36820 */ /* 0x000fe20000400000 */
[----:B------:R-:W-:Y:S01]  /*5d40*/  FSETP.GEU.AND P5, PT, |R184|, 1.175494350822287508e-38, PT ;  /* 0x00800000b800780b */ /* 0x000fe20003fae200 */
[----:B------:R-:W-:Y:S02]  /*5d50*/  @P6 FMUL R213, R213, 0.25 ;  /* 0x3e800000d5d56820 */ /* 0x000fe40000400000 */
[----:B------:R-:W-:Y:S02]  /*5d60*/  @P6 FMUL R215, R215, 0.25 ;  /* 0x3e800000d7d76820 */ /* 0x000fe40000400000 */
[----:B------:R-:W-:Y:S02]  /*5d70*/  @P6 FMUL R217, R217, 0.25 ;  /* 0x3e800000d9d96820 */ /* 0x000fe40000400000 */
[----:B------:R-:W-:Y:S02]  /*5d80*/  @P6 FMUL R210, R210, 0.25 ;  /* 0x3e800000d2d26820 */ /* 0x000fe40000400000 */
[----:B------:R-:W-:-:S02]  /*5d90*/  @P6 FMUL R212, R212, 0.25 ;  /* 0x3e800000d4d46820 */ /* 0x000fc40000400000 */
[----:B------:R-:W-:Y:S02]  /*5da0*/  @P6 FMUL R214, R214, 0.25 ;  /* 0x3e800000d6d66820 */ /* 0x000fe40000400000 */
[----:B------:R-:W-:Y:S01]  /*5db0*/  @P6 FMUL R216, R216, 0.25 ;  /* 0x3e800000d8d86820 */ /* 0x000fe20000400000 */
[----:B------:R-:W-:Y:S01]  /*5dc0*/  FSEL R205, RZ, -23, P2 ;  /* 0xc1b80000ffcd7808 */ /* 0x000fe20001000000 */
[----:B------:R-:W-:Y:S01]  /*5dd0*/  IMAD.MOV.U32 R221, RZ, RZ, R92 ;  /* 0x000000ffffdd7224 */ /* 0x000fe200078e005c */
[----:B------:R-:W-:Y:S01]  /*5de0*/  MOV R220, R93 ;  /* 0x0000005d00dc7202 */ /* 0x000fe20000000f00 */
[----:B------:R-:W-:Y:S01]  /*5df0*/  IMAD.MOV.U32 R218, RZ, RZ, R96 ;  /* 0x000000ffffda7224 */ /* 0x000fe200078e0060 */
[----:B------:R-:W-:Y:S02]  /*5e00*/  MOV R219, R97 ;  /* 0x0000006100db7202 */ /* 0x000fe40000000f00 */
[----:B------:R-:W-:Y:S01]  /*5e10*/  FSETP.GEU.AND P2, PT, R224, 1.175494350822287508e-38, PT ;  /* 0x00800000e000780b */ /* 0x000fe20003f4e000 */
[----:B------:R-:W-:-:S02]  /*5e20*/  @!P5 FMUL R211, R211, 16777216 ;  /* 0x4b800000d3d3d820 */ /* 0x000fc40000400000 */
[----:B------:R-:W-:Y:S02]  /*5e30*/  @!P5 FMUL R213, R213, 16777216 ;  /* 0x4b800000d5d5d820 */ /* 0x000fe40000400000 */
[----:B------:R-:W-:Y:S02]  /*5e40*/  @!P5 FMUL R215, R215, 16777216 ;  /* 0x4b800000d7d7d820 */ /* 0x000fe40000400000 */
[----:B------:R-:W-:Y:S02]  /*5e50*/  @!P5 FMUL R217, R217, 16777216 ;  /* 0x4b800000d9d9d820 */ /* 0x000fe40000400000 */
[----:B------:R-:W-:Y:S02]  /*5e60*/  @!P5 FMUL R210, R210, 16777216 ;  /* 0x4b800000d2d2d820 */ /* 0x000fe40000400000 */
[----:B------:R-:W-:Y:S02]  /*5e70*/  @!P5 FMUL R212, R212, 16777216 ;  /* 0x4b800000d4d4d820 */ /* 0x000fe40000400000 */
[----:B------:R-:W-:-:S02]  /*5e80*/  @!P5 FMUL R214, R214, 16777216 ;  /* 0x4b800000d6d6d820 */ /* 0x000fc40000400000 */
[----:B------:R-:W-:Y:S01]  /*5e90*/  @!P5 FMUL R216, R216, 16777216 ;  /* 0x4b800000d8d8d820 */ /* 0x000fe20000400000 */
[----:B------:R-:W0:Y:S01]  /*5ea0*/  S2R R68, SR_TID.X ;  /* 0x0000000000447919 */ /* 0x000e220000002100 */
[C---:B------:R-:W-:Y:S01]  /*5eb0*/  FMUL R21, R226.reuse, 8388608 ;  /* 0x4b000000e2157820 */ /* 0x040fe20000400000 */
[----:B------:R-:W-:Y:S01]  /*5ec0*/  FSETP.GEU.AND P3, PT, R226, 1.175494350822287508e-38, PT ;  /* 0x00800000e200780b */ /* 0x000fe20003f6e000 */
[C---:B------:R-:W-:Y:S01]  /*5ed0*/  FMUL R20, R227.reuse, 8388608 ;  /* 0x4b000000e3147820 */ /* 0x040fe20000400000 */
[----:B------:R-:W-:-:S04]  /*5ee0*/  FSETP.GEU.AND P4, PT, R227, 1.175494350822287508e-38, PT ;  /* 0x00800000e300780b */ /* 0x000fc80003f8e000 */
[----:B------:R-:W-:Y:S01]  /*5ef0*/  FSEL R20, R20, R227, !P4 ;  /* 0x000000e314147208 */ /* 0x000fe20006000000 */
[----:B------:R-:W-:Y:S02]  /*5f00*/  FMUL R24, R207, 8388608 ;  /* 0x4b000000cf187820 */ /* 0x000fe40000400000 */
[----:B------:R-:W-:Y:S01]  /*5f10*/  IMAD.MOV.U32 R185, RZ, RZ, c[0x0][0x1c8] ;  /* 0x00007200ffb97624 */ /* 0x000fe200078e00ff */
[----:B0-----:R-:W-:-:S04]  /*5f20*/  SHF.R.U32.HI R68, RZ, 0x6, R68 ;  /* 0x00000006ff447819 */ /* 0x001fc80000011644 */
[----:B------:R-:W-:-:S05]  /*5f30*/  SGXT.U32 R68, R68, 0x2 ;  /* 0x000000024444781a */ /* 0x000fca0000000000 */
[----:B------:R-:W-:-:S04]  /*5f40*/  IMAD R26, R68, c[0x0][0x1c8], RZ ;  /* 0x00007200441a7a24 */ /* 0x000fc800078e02ff */
[----:B------:R-:W-:Y:S02]  /*5f50*/  IMAD R28, R185, 0x4, R26 ;  /* 0x00000004b91c7824 */ /* 0x000fe400078e021a */
[----:B--2---:R-:W-:-:S05]  /*5f60*/  IMAD R17, R236, c[0x0][0x1c4], RZ ;  /* 0x00007100ec117a24 */ /* 0x004fca00078e02ff */
[C---:B------:R-:W-:Y:S01]  /*5f70*/  SHF.L.U32 R18, R17.reuse, 0x1, RZ ;  /* 0x0000000111127819 */ /* 0x040fe200000006ff */
[----:B------:R-:W-:Y:S01]  /*5f80*/  IMAD.HI R17, R17, 0x2, RZ ;  /* 0x0000000211117827 */ /* 0x000fe200078e02ff */
[----:B------:R-:W-:Y:S02]  /*5f90*/  BAR.SYNC.DEFER_BLOCKING 0x0 ;  /* 0x0000000000007b1d */ /* 0x000fe40000010000 */
[----:B------:R-:W-:-:S04]  /*5fa0*/  IADD3 R3, P0, P1, R18, c[0x0][0x178], R3 ;  /* 0x00005e0012037a10 */ /* 0x000fc8000791e003 */
[----:B------:R-:W-:Y:S02]  /*5fb0*/  IADD3.X R2, R17, c[0x0][0x17c], R2, P0, P1 ;  /* 0x00005f0011027a10 */ /* 0x000fe400007e2402 */
[----:B------:R-:W-:Y:S01]  /*5fc0*/  FSETP.GEU.AND P1, PT, R13, 1.175494350822287508e-38, PT ;  /* 0x008000000d00780b */ /* 0x000fe20003f2e000 */
[----:B------:R-:W-:-:S03]  /*5fd0*/  FMUL R17, R184, 8388608 ;  /* 0x4b000000b8117820 */ /* 0x000fc60000400000 */
[----:B------:R-:W-:Y:S02]  /*5fe0*/  FSEL R15, R16, R13, !P1 ;  /* 0x0000000d100f7208 */ /* 0x000fe40004800000 */
[----:B------:R-:W-:Y:S02]  /*5ff0*/  FSEL R204, RZ, -23, P1 ;  /* 0xc1b80000ffcc7808 */ /* 0x000fe40000800000 */
[----:B------:R-:W-:-:S04]  /*6000*/  FSETP.GEU.AND P1, PT, R184, 1.175494350822287508e-38, PT ;  /* 0x00800000b800780b */ /* 0x000fc80003f2e000 */
[----:B------:R-:W-:Y:S01]  /*6010*/  FSEL R16, R17, R184, !P1 ;  /* 0x000000b811107208 */ /* 0x000fe20004800000 */
[----:B------:R-:W-:Y:S01]  /*6020*/  @P6 FMUL R184, R184, 0.25 ;  /* 0x3e800000b8b86820 */ /* 0x000fe20000400000 */
[C---:B------:R-:W-:Y:S01]  /*6030*/  FSETP.GT.AND P6, PT, |R224|.reuse, 8.50705917302346158658e+37, PT ;  /* 0x7e800000e000780b */ /* 0x040fe20003fc4200 */
[----:B------:R-:W-:Y:S02]  /*6040*/  FMUL R17, R224, 8388608 ;  /* 0x4b000000e0117820 */ /* 0x000fe40000400000 */
[----:B------:R-:W-:Y:S01]  /*6050*/  @!P5 FMUL R184, R184, 16777216 ;  /* 0x4b800000b8b8d820 */ /* 0x000fe20000400000 */
[----:B------:R-:W-:Y:S02]  /*6060*/  FSETP.GEU.AND P5, PT, |R224|, 1.175494350822287508e-38, PT ;  /* 0x00800000e000780b */ /* 0x000fe40003fae200 */
[----:B------:R-:W-:-:S07]  /*6070*/  FSEL R17, R17, R224, !P2 ;  /* 0x000000e011117208 */ /* 0x000fce0005000000 */
[----:B------:R-:W-:Y:S02]  /*6080*/  @P6 FMUL R219, R219, 0.25 ;  /* 0x3e800000dbdb6820 */ /* 0x000fe40000400000 */
[----:B------:R-:W-:Y:S02]  /*6090*/  @P6 FMUL R218, R218, 0.25 ;  /* 0x3e800000dada6820 */ /* 0x000fe40000400000 */
[----:B------:R-:W-:Y:S02]  /*60a0*/  @P6 FMUL R220, R220, 0.25 ;  /* 0x3e800000dcdc6820 */ /* 0x000fe40000400000 */
[----:B------:R-:W-:Y:S02]  /*60b0*/  @P6 FMUL R221, R221, 0.25 ;  /* 0x3e800000dddd6820 */ /* 0x000fe40000400000 */
[----:B------:R-:W-:Y:S02]  /*60c0*/  @P6 FMUL R117, R117, 0.25 ;  /* 0x3e80000075756820 */ /* 0x000fe40000400000 */
[----:B------:R-:W-:-:S02]  /*60d0*/  @P6 FMUL R116, R116, 0.25 ;  /* 0x3e80000074746820 */ /* 0x000fc40000400000 */
[----:B------:R-:W-:Y:S02]  /*60e0*/  @P6 FMUL R113, R113, 0.25 ;  /* 0x3e80000071716820 */ /* 0x000fe40000400000 */
[----:B------:R-:W-:Y:S02]  /*60f0*/  @P6 FMUL R224, R224, 0.25 ;  /* 0x3e800000e0e06820 */ /* 0x000fe40000400000 */
[----:B------:R-:W-:Y:S01]  /*6100*/  @P6 FMUL R112, R112, 0.25 ;  /* 0x3e80000070706820 */ /* 0x000fe20000400000 */
[----:B------:R-:W-:Y:S01]  /*6110*/  FSETP.GT.AND P6, PT, |R226|, 8.50705917302346158658e+37, PT ;  /* 0x7e800000e200780b */ /* 0x000fe20003fc4200 */
[----:B------:R-:W-:Y:S01]  /*6120*/  @!P5 FMUL R219, R219, 16777216 ;  /* 0x4b800000dbdbd820 */ /* 0x000fe20000400000 */
[----:B------:R-:W-:Y:S01]  /*6130*/  FSEL R18, R21, R226, !P3 ;  /* 0x000000e215127208 */ /* 0x000fe20005800000 */
[----:B------:R-:W-:Y:S02]  /*6140*/  @!P5 FMUL R218, R218, 16777216 ;  /* 0x4b800000dadad820 */ /* 0x000fe40000400000 */
[----:B------:R-:W-:-:S02]  /*6150*/  @!P5 FMUL R220, R220, 16777216 ;  /* 0x4b800000dcdcd820 */ /* 0x000fc40000400000 */
[----:B------:R-:W-:Y:S02]  /*6160*/  @!P5 FMUL R221, R221, 16777216 ;  /* 0x4b800000ddddd820 */ /* 0x000fe40000400000 */
[----:B------:R-:W-:Y:S02]  /*6170*/  @!P5 FMUL R117, R117, 16777216 ;  /* 0x4b8000007575d820 */ /* 0x000fe40000400000 */
[----:B------:R-:W-:Y:S02]  /*6180*/  @!P5 FMUL R116, R116, 16777216 ;  /* 0x4b8000007474d820 */ /* 0x000fe40000400000 */
[----:B------:R-:W-:Y:S02]  /*6190*/  @!P5 FMUL R113, R113, 16777216 ;  /* 0x4b8000007171d820 */ /* 0x000fe40000400000 */
[----:B------:R-:W-:Y:S02]  /*61a0*/  @!P5 FMUL R224, R224, 16777216 ;  /* 0x4b800000e0e0d820 */ /* 0x000fe40000400000 */
[----:B------:R-:W-:Y:S01]  /*61b0*/  @!P5 FMUL R112, R112, 16777216 ;  /* 0x4b8000007070d820 */ /* 0x000fe20000400000 */
[----:B------:R-:W-:Y:S01]  /*61c0*/  FSETP.GEU.AND P5, PT, |R226|, 1.175494350822287508e-38, PT ;  /* 0x00800000e200780b */ /* 0x000fe20003fae200 */
[----:B------:R-:W-:-:S02]  /*61d0*/  @P6 FMUL R111, R111, 0.25 ;  /* 0x3e8000006f6f6820 */ /* 0x000fc40000400000 */
[----:B------:R-:W-:Y:S02]  /*61e0*/  @P6 FMUL R110, R110, 0.25 ;  /* 0x3e8000006e6e6820 */ /* 0x000fe40000400000 */
[----:B------:R-:W-:Y:S02]  /*61f0*/  @P6 FMUL R91, R91, 0.25 ;  /* 0x3e8000005b5b6820 */ /* 0x000fe40000400000 */
[----:B------:R-:W-:Y:S02]  /*6200*/  @P6 FMUL R90, R90, 0.25 ;  /* 0x3e8000005a5a6820 */ /* 0x000fe40000400000 */
[----:B------:R-:W-:Y:S02]  /*6210*/  @P6 FMUL R87, R87, 0.25 ;  /* 0x3e80000057576820 */ /* 0x000fe40000400000 */
[----:B------:R-:W-:Y:S02]  /*6220*/  @P6 FMUL R86, R86, 0.25 ;  /* 0x3e80000056566820 */ /* 0x000fe40000400000 */
[----:B------:R-:W-:-:S02]  /*6230*/  @P6 FMUL R103, R103, 0.25 ;  /* 0x3e80000067676820 */ /* 0x000fc40000400000 */
[----:B------:R-:W-:Y:S02]  /*6240*/  @P6 FMUL R226, R226, 0.25 ;  /* 0x3e800000e2e26820 */ /* 0x000fe40000400000 */
[----:B------:R-:W-:Y:S01]  /*6250*/  @P6 FMUL R102, R102, 0.25 ;  /* 0x3e80000066666820 */ /* 0x000fe20000400000 */
[----:B------:R-:W-:Y:S01]  /*6260*/  FSETP.GT.AND P6, PT, |R227|, 8.50705917302346158658e+37, PT ;  /* 0x7e800000e300780b */ /* 0x000fe20003fc4200 */
[----:B------:R-:W-:Y:S02]  /*6270*/  @!P5 FMUL R111, R111, 16777216 ;  /* 0x4b8000006f6fd820 */ /* 0x000fe40000400000 */
[----:B------:R-:W-:Y:S02]  /*6280*/  @!P5 FMUL R110, R110, 16777216 ;  /* 0x4b8000006e6ed820 */ /* 0x000fe40000400000 */
[----:B------:R-:W-:Y:S02]  /*6290*/  @!P5 FMUL R91, R91, 16777216 ;  /* 0x4b8000005b5bd820 */ /* 0x000fe40000400000 */
[----:B------:R-:W-:-:S02]  /*62a0*/  @!P5 FMUL R90, R90, 16777216 ;  /* 0x4b8000005a5ad820 */ /* 0x000fc40000400000 */
        /* <DEDUP_REMOVED lines=15> */
[C---:B------:R-:W-:Y:S02]  /*63a0*/  FSETP.GT.AND P6, PT, |R207|.reuse, 8.50705917302346158658e+37, PT ;  /* 0x7e800000cf00780b */ /* 0x040fe40003fc4200 */
[----:B------:R-:W-:Y:S01]  /*63b0*/  FSETP.GEU.AND P0, PT, R207, 1.175494350822287508e-38, PT ;  /* 0x00800000cf00780b */ /* 0x000fe20003f0e000 */
[----:B------:R-:W-:Y:S02]  /*63c0*/  @!P5 FMUL R109, R109, 16777216 ;  /* 0x4b8000006d6dd820 */ /* 0x000fe40000400000 */
[----:B------:R-:W-:Y:S01]  /*63d0*/  @!P5 FMUL R108, R108, 16777216 ;  /* 0x4b8000006c6cd820 */ /* 0x000fe20000400000 */
[----:B------:R-:W-:Y:S01]  /*63e0*/  FSEL R21, R24, R207, !P0 ;  /* 0x000000cf18157208 */ /* 0x000fe20004000000 */
        /* <DEDUP_REMOVED lines=17> */
[----:B------:R-:W-:-:S04]  /*6500*/  LEA R24, P6, R26, R3, 0x1 ;  /* 0x000000031a187211 */ /* 0x000fc800078c08ff */
[----:B------:R-:W-:Y:S02]  /*6510*/  LEA.HI.X.SX32 R25, R26, R2, 0x1, P6 ;  /* 0x000000021a197211 */ /* 0x000fe400030f0eff */
[CC--:B------:R-:W-:Y:S02]  /*6520*/  LEA R150, P6, R28.reuse, R3.reuse, 0x1 ;  /* 0x000000031c967211 */ /* 0x0c0fe400078c08ff */
[C---:B------:R-:W-:Y:S02]  /*6530*/  LEA R26, R185.reuse, R28, 0x2 ;  /* 0x0000001cb91a7211 */ /* 0x040fe400078e10ff */
[----:B------:R-:W-:Y:S02]  /*6540*/  LEA.HI.X.SX32 R151, R28, R2, 0x1, P6 ;  /* 0x000000021c977211 */ /* 0x000fe400030f0eff */
[----:B------:R-:W-:Y:S01]  /*6550*/  LEA R160, P6, R26, R3, 0x1 ;  /* 0x000000031aa07211 */ /* 0x000fe200078c08ff */
[----:B------:R-:W-:-:S03]  /*6560*/  IMAD R28, R185, 0x4, R26 ;  /* 0x00000004b91c7824 */ /* 0x000fc600078e021a */
        /* <DEDUP_REMOVED lines=129> */
[-C--:B------:R-:W-:Y:S02]  /*6d80*/  LEA.HI.X.SX32 R33, R30, R2.reuse, 0x1, P6 ;  /* 0x000000021e217211 */ /* 0x080fe400030f0eff */
[C---:B------:R-:W-:Y:S01]  /*6d90*/  LEA R30, P6, R26.reuse, R3, 0x1 ;  /* 0x000000031a1e7211 */ /* 0x040fe200078c08ff */
[----:B------:R-:W-:Y:S01]  /*6da0*/  IMAD R74, R185, 0x4, R26 ;  /* 0x00000004b94a7824 */ /* 0x000fe200078e021a */
[----:B------:R-:W0:Y:S02]  /*6db0*/  S2R R208, SR_TID.X ;  /* 0x0000000000d07919 */ /* 0x000e240000002100 */
[----:B------:R-:W-:-:S02]  /*6dc0*/  LEA.HI.X.SX32 R31, R26, R2, 0x1, P6 ;  /* 0x000000021a1f7211 */ /* 0x000fc400030f0eff */
[CC--:B------:R-:W-:Y:S02]  /*6dd0*/  LEA R26, P6, R74.reuse, R3.reuse, 0x1 ;  /* 0x000000034a1a7211 */ /* 0x0c0fe400078c08ff */
[C---:B------:R-:W-:Y:S02]  /*6de0*/  LEA R78, R185.reuse, R74, 0x2 ;  /* 0x0000004ab94e7211 */ /* 0x040fe400078e10ff */
[----:B------:R-:W-:Y:S02]  /*6df0*/  LEA.HI.X.SX32 R27, R74, R2, 0x1, P6 ;  /* 0x000000024a1b7211 */ /* 0x000fe400030f0eff */
[----:B------:R-:W-:Y:S01]  /*6e00*/  LEA R118, P6, R78, R3, 0x1 ;  /* 0x000000034e767211 */ /* 0x000fe200078c08ff */
[----:B------:R-:W-:-:S03]  /*6e10*/  IMAD R74, R185, 0x4, R78 ;  /* 0x00000004b94a7824 */ /* 0x000fc600078e024e */
[----:B------:R-:W-:Y:S02]  /*6e20*/  LEA.HI.X.SX32 R119, R78, R2, 0x1, P6 ;  /* 0x000000024e777211 */ /* 0x000fe400030f0eff */
[CC--:B------:R-:W-:Y:S02]  /*6e30*/  LEA R98, P6, R74.reuse, R3.reuse, 0x1 ;  /* 0x000000034a627211 */ /* 0x0c0fe400078c08ff */
[C---:B------:R-:W-:Y:S01]  /*6e40*/  LEA R78, R185.reuse, R74, 0x2 ;  /* 0x0000004ab94e7211 */ /* 0x040fe200078e10ff */
[----:B------:R-:W1:Y:S01]  /*6e50*/  S2R R198, SR_TID.X ;  /* 0x0000000000c67919 */ /* 0x000e620000002100 */
[----:B------:R-:W-:Y:S02]  /*6e60*/  LEA.HI.X.SX32 R99, R74, R2, 0x1, P6 ;  /* 0x000000024a637211 */ /* 0x000fe400030f0eff */
[----:B------:R-:W-:Y:S01]  /*6e70*/  LEA R94, P6, R78, R3, 0x1 ;  /* 0x000000034e5e7211 */ /* 0x000fe200078c08ff */
[----:B------:R-:W-:-:S03]  /*6e80*/  IMAD R74, R185, 0x4, R78 ;  /* 0x00000004b94a7824 */ /* 0x000fc600078e024e */
[-C--:B------:R-:W-:Y:S01]  /*6e90*/  LEA.HI.X.SX32 R95, R78, R2.reuse, 0x1, P6 ;  /* 0x000000024e5f7211 */ /* 0x080fe200030f0eff */
[C---:B------:R-:W-:Y:S01]  /*6ea0*/  IMAD R186, R185.reuse, 0x4, R74 ;  /* 0x00000004b9ba7824 */ /* 0x040fe200078e024a */
[----:B------:R-:W-:Y:S01]  /*6eb0*/  LEA R82, P6, R74, R3, 0x1 ;  /* 0x000000034a527211 */ /* 0x000fe200078c08ff */
[----:B------:R-:W2:Y:S01]  /*6ec0*/  S2R R203, SR_TID.X ;  /* 0x0000000000cb7919 */ /* 0x000ea20000002100 */
[----:B0-----:R-:W-:Y:S01]  /*6ed0*/  SHF.L.U32 R189, R208, 0x4, RZ ;  /* 0x00000004d0bd7819 */ /* 0x001fe200000006ff */
[----:B------:R-:W-:Y:S01]  /*6ee0*/  IMAD R188, R185, 0x4, R186 ;  /* 0x00000004b9bc7824 */ /* 0x000fe200078e02ba */
[----:B------:R-:W-:Y:S02]  /*6ef0*/  LEA.HI.X.SX32 R83, R74, R2, 0x1, P6 ;  /* 0x000000024a537211 */ /* 0x000fe400030f0eff */
[----:B------:R-:W-:Y:S02]  /*6f00*/  SHF.R.U32.HI R202, RZ, 0x1, R208 ;  /* 0x00000001ffca7819 */ /* 0x000fe400000116d0 */
[----:B------:R-:W-:-:S02]  /*6f10*/  SHF.L.U32 R235, R208, 0x2, RZ ;  /* 0x00000002d0eb7819 */ /* 0x000fc400000006ff */
[-C--:B------:R-:W-:Y:S02]  /*6f20*/  LEA R78, P6, R186, R3.reuse, 0x1 ;  /* 0x00000003ba4e7211 */ /* 0x080fe400078c08ff */
[----:B------:R-:W-:Y:S02]  /*6f30*/  LOP3.LUT R75, R189, 0x70, RZ, 0xc0, !PT ;  /* 0x00000070bd4b7812 */ /* 0x000fe400078ec0ff */
[----:B------:R-:W-:Y:S02]  /*6f40*/  LOP3.LUT R190, R202, 0xc, RZ, 0xc0, !PT ;  /* 0x0000000ccabe7812 */ /* 0x000fe400078ec0ff */
[----:B------:R-:W-:Y:S02]  /*6f50*/  LOP3.LUT R187, R235, 0x80, RZ, 0xc0, !PT ;  /* 0x00000080ebbb7812 */ /* 0x000fe400078ec0ff */
[----:B------:R-:W-:Y:S01]  /*6f60*/  LEA.HI.X.SX32 R79, R186, R2, 0x1, P6 ;  /* 0x00000002ba4f7211 */ /* 0x000fe200030f0eff */
[----:B------:R-:W-:Y:S01]  /*6f70*/  @!P5 FMUL R67, R67, 16777216 ;  /* 0x4b8000004343d820 */ /* 0x000fe20000400000 */
[----:B------:R-:W-:Y:S01]  /*6f80*/  LEA R74, P6, R188, R3, 0x1 ;  /* 0x00000003bc4a7211 */ /* 0x000fe200078c08ff */
[----:B------:R-:W-:Y:S01]  /*6f90*/  @!P5 FMUL R66, R66, 16777216 ;  /* 0x4b8000004242d820 */ /* 0x000fe20000400000 */
[----:B------:R-:W-:Y:S01]  /*6fa0*/  LEA R186, R185, R188, 0x2 ;  /* 0x000000bcb9ba7211 */ /* 0x000fe200078e10ff */
[----:B------:R-:W-:-:S02]  /*6fb0*/  @!P5 FMUL R63, R63, 16777216 ;  /* 0x4b8000003f3fd820 */ /* 0x000fc40000400000 */
[----:B------:R-:W-:Y:S02]  /*6fc0*/  @!P5 FMUL R62, R62, 16777216 ;  /* 0x4b8000003e3ed820 */ /* 0x000fe40000400000 */
[----:B------:R-:W-:Y:S02]  /*6fd0*/  @!P5 FMUL R59, R59, 16777216 ;  /* 0x4b8000003b3bd820 */ /* 0x000fe40000400000 */
[----:B------:R-:W-:Y:S02]  /*6fe0*/  @!P5 FMUL R58, R58, 16777216 ;  /* 0x4b8000003a3ad820 */ /* 0x000fe40000400000 */
[----:B------:R-:W-:Y:S02]  /*6ff0*/  @!P5 FMUL R107, R107, 16777216 ;  /* 0x4b8000006b6bd820 */ /* 0x000fe40000400000 */
[----:B------:R-:W-:Y:S02]  /*7000*/  @!P5 FMUL R106, R106, 16777216 ;  /* 0x4b8000006a6ad820 */ /* 0x000fe40000400000 */
[----:B------:R-:W-:Y:S01]  /*7010*/  @!P5 FMUL R207, R207, 16777216 ;  /* 0x4b800000cfcfd820 */ /* 0x000fe20000400000 */
[----:B------:R-:W-:-:S02]  /*7020*/  ISETP.GE.U32.AND P5, PT, R0, 0x40, PT ;  /* 0x000000400000780c */ /* 0x000fc40003fa6070 */
[----:B------:R-:W-:Y:S02]  /*7030*/  IADD3 R0, R190, R75, R187 ;  /* 0x0000004bbe007210 */ /* 0x000fe40007ffe0bb */
[-C--:B------:R-:W-:Y:S01]  /*7040*/  LEA.HI.X.SX32 R75, R188, R2.reuse, 0x1, P6 ;  /* 0x00000002bc4b7211 */ /* 0x080fe200030f0eff */
[----:B------:R-:W-:Y:S01]  /*7050*/  IMAD R188, R185, 0x4, R186 ;  /* 0x00000004b9bc7824 */ /* 0x000fe200078e02ba */
[-C--:B------:R-:W-:Y:S02]  /*7060*/  LEA R200, P6, R186, R3.reuse, 0x1 ;  /* 0x00000003bac87211 */ /* 0x080fe400078c08ff */
[----:B-1----:R-:W-:Y:S02]  /*7070*/  LOP3.LUT R191, R198, 0xe0, RZ, 0xc0, !PT ;  /* 0x000000e0c6bf7812 */ /* 0x002fe400078ec0ff */
[----:B------:R-:W-:Y:S02]  /*7080*/  LEA.HI.X.SX32 R201, R186, R2, 0x1, P6 ;  /* 0x00000002bac97211 */ /* 0x000fe400030f0eff */
[----:B------:R-:W-:-:S02]  /*7090*/  LEA R198, P6, R188, R3, 0x1 ;  /* 0x00000003bcc67211 */ /* 0x000fc400078c08ff */
[C---:B------:R-:W-:Y:S02]  /*70a0*/  LEA R186, R185.reuse, R188, 0x2 ;  /* 0x000000bcb9ba7211 */ /* 0x040fe400078e10ff */
[----:B------:R-:W-:Y:S02]  /*70b0*/  LEA.HI.X.SX32 R199, R188, R2, 0x1, P6 ;  /* 0x00000002bcc77211 */ /* 0x000fe400030f0eff */
[----:B------:R-:W-:Y:S02]  /*70c0*/  LEA R196, P6, R186, R3, 0x1 ;  /* 0x00000003bac47211 */ /* 0x000fe400078c08ff */
[----:B------:R-:W-:Y:S02]  /*70d0*/  LEA R188, R185, R186, 0x2 ;  /* 0x000000bab9bc7211 */ /* 0x000fe400078e10ff */
[----:B------:R-:W-:Y:S01]  /*70e0*/  SHF.R.S32.HI R187, RZ, 0x4, R208 ;  /* 0x00000004ffbb7819 */ /* 0x000fe200000114d0 */
[----:B--2---:R-:W-:Y:S01]  /*70f0*/  IMAD.SHL.U32 R192, R203, 0x8, RZ ;  /* 0x00000008cbc07824 */ /* 0x004fe200078e00ff */
[----:B------:R-:W-:-:S02]  /*7100*/  LOP3.LUT R206, R235, 0x38, RZ, 0xc0, !PT ;  /* 0x00000038ebce7812 */ /* 0x000fc400078ec0ff */
[----:B------:R-:W-:Y:S01]  /*7110*/  LEA.HI.X.SX32 R197, R186, R2, 0x1, P6 ;  /* 0x00000002bac57211 */ /* 0x000fe200030f0eff */
[----:B------:R-:W-:Y:S01]  /*7120*/  IMAD R186, R185, 0x4, R188 ;  /* 0x00000004b9ba7824 */ /* 0x000fe200078e02bc */
[----:B------:R-:W-:Y:S02]  /*7130*/  SGXT R187, R187, 0x1 ;  /* 0x00000001bbbb781a */ /* 0x000fe40000000200 */
[----:B------:R-:W-:Y:S02]  /*7140*/  LOP3.LUT R189, R189, 0x30, RZ, 0xc0, !PT ;  /* 0x00000030bdbd7812 */ /* 0x000fe400078ec0ff */
[----:B------:R-:W-:Y:S01]  /*7150*/  LEA R194, P6, R188, R3, 0x1 ;  /* 0x00000003bcc27211 */ /* 0x000fe200078c08ff */
[----:B------:R-:W-:Y:S01]  /*7160*/  IMAD R206, R191, 0x20, R206 ;  /* 0x00000020bfce7824 */ /* 0x000fe200078e02ce */
[----:B------:R-:W-:Y:S02]  /*7170*/  LOP3.LUT R187, R187, 0x2040, RZ, 0xc0, !PT ;  /* 0x00002040bbbb7812 */ /* 0x000fe400078ec0ff */
[----:B------:R-:W-:-:S02]  /*7180*/  SHF.L.U32 R191, R203, 0x6, RZ ;  /* 0x00000006cbbf7819 */ /* 0x000fc400000006ff */
[----:B------:R-:W-:Y:S02]  /*7190*/  LOP3.LUT R189, R189, 0x380, R192, 0xf8, !PT ;  /* 0x00000380bdbd7812 */ /* 0x000fe400078ef8c0 */
[----:B------:R-:W-:Y:S02]  /*71a0*/  LEA.HI.X.SX32 R195, R188, R2, 0x1, P6 ;  /* 0x00000002bcc37211 */ /* 0x000fe400030f0eff */
[----:B------:R-:W-:Y:S02]  /*71b0*/  LEA R192, P6, R186, R3, 0x1 ;  /* 0x00000003bac07211 */ /* 0x000fe400078c08ff */
[----:B------:R-:W-:Y:S01]  /*71c0*/  LEA R188, R185, R186, 0x2 ;  /* 0x000000bab9bc7211 */ /* 0x000fe200078e10ff */
[----:B------:R0:W1:Y:S01]  /*71d0*/  MUFU.RCP R209, R184 ;  /* 0x000000b800d17308 */ /* 0x0000620000001000 */
[----:B------:R-:W-:Y:S02]  /*71e0*/  LOP3.LUT R203, R187, 0x40, R191, 0x78, !PT ;  /* 0x00000040bbcb7812 */ /* 0x000fe400078e78bf */
[----:B------:R-:W-:-:S02]  /*71f0*/  SHF.R.S32.HI R191, RZ, 0x3, R208 ;  /* 0x00000003ffbf7819 */ /* 0x000fc400000114d0 */
[-C--:B------:R-:W-:Y:S02]  /*7200*/  LEA.HI.X.SX32 R193, R186, R2.reuse, 0x1, P6 ;  /* 0x00000002bac17211 */ /* 0x080fe400030f0eff */
[CC--:B------:R-:W-:Y:S01]  /*7210*/  LEA R190, P6, R188.reuse, R3.reuse, 0x1 ;  /* 0x00000003bcbe7211 */ /* 0x0c0fe200078c08ff */
[----:B0-----:R-:W-:Y:S01]  /*7220*/  IMAD R184, R185, 0x4, R188 ;  /* 0x00000004b9b87824 */ /* 0x001fe200078e02bc */
[----:B------:R-:W-:Y:S02]  /*7230*/  SGXT R186, R191, 0x1 ;  /* 0x00000001bfba781a */ /* 0x000fe40000000200 */
[----:B------:R-:W-:Y:S02]  /*7240*/  SHF.R.S32.HI R187, RZ, 0x2, R208 ;  /* 0x00000002ffbb7819 */ /* 0x000fe400000114d0 */
[----:B------:R-:W-:Y:S02]  /*7250*/  LEA.HI.X.SX32 R191, R188, R2, 0x1, P6 ;  /* 0x00000002bcbf7211 */ /* 0x000fe400030f0eff */
[----:B------:R-:W-:-:S02]  /*7260*/  LEA R188, P6, R184, R3, 0x1 ;  /* 0x00000003b8bc7211 */ /* 0x000fc400078c08ff */
[----:B------:R-:W-:Y:S02]  /*7270*/  LEA R208, R185, R184, 0x2 ;  /* 0x000000b8b9d07211 */ /* 0x000fe400078e10ff */
[----:B------:R-:W-:Y:S02]  /*7280*/  LOP3.LUT R228, R189, 0x4008, R186, 0xf8, !PT ;  /* 0x00004008bde47812 */ /* 0x000fe400078ef8ba */
[----:B------:R-:W-:Y:S01]  /*7290*/  SGXT R187, R187, 0x1 ;  /* 0x00000001bbbb781a */ /* 0x000fe20000000200 */
[----:B------:R-:W-:Y:S01]  /*72a0*/  IMAD R222, R185, 0x4, R208 ;  /* 0x00000004b9de7824 */ /* 0x000fe200078e02d0 */
[----:B------:R-:W-:Y:S02]  /*72b0*/  LEA.HI.X.SX32 R189, R184, R2, 0x1, P6 ;  /* 0x00000002b8bd7211 */ /* 0x000fe400030f0eff */
[----:B------:R-:W-:Y:S01]  /*72c0*/  LEA R186, P6, R208, R3, 0x1 ;  /* 0x00000003d0ba7211 */ /* 0x000fe200078c08ff */
[----:B------:R-:W0:Y:S01]  /*72d0*/  MUFU.RCP R224, R224 ;  /* 0x000000e000e07308 */ /* 0x000e220000001000 */
[----:B------:R-:W-:-:S02]  /*72e0*/  LOP3.LUT R223, R187, 0x2040, RZ, 0xc0, !PT ;  /* 0x00002040bbdf7812 */ /* 0x000fc400078ec0ff */
[-C--:B------:R-:W-:Y:S02]  /*72f0*/  LEA.HI.X.SX32 R187, R208, R2.reuse, 0x1, P6 ;  /* 0x00000002d0bb7211 */ /* 0x080fe400030f0eff */
[----:B------:R-:W-:Y:S01]  /*7300*/  IADD3 R206, R206, R203, RZ ;  /* 0x000000cbcece7210 */ /* 0x000fe20007ffe0ff */
[----:B------:R-:W-:Y:S01]  /*7310*/  IMAD R203, R185, 0x4, R222 ;  /* 0x00000004b9cb7824 */ /* 0x000fe200078e02de */
[CC--:B------:R-:W-:Y:S01]  /*7320*/  LEA R184, P6, R222.reuse, R3.reuse, 0x1 ;  /* 0x00000003deb87211 */ /* 0x0c0fe200078c08ff */
[----:B------:R-:W2:Y:S01]  /*7330*/  MUFU.RCP R226, R226 ;  /* 0x000000e200e27308 */ /* 0x000ea20000001000 */
[----:B------:R-:W-:Y:S02]  /*7340*/  LOP3.LUT R223, R223, 0x40, R202, 0x78, !PT ;  /* 0x00000040dfdf7812 */ /* 0x000fe400078e78ca */
[----:B------:R-:W-:Y:S02]  /*7350*/  LEA.HI.X.SX32 R185, R222, R2, 0x1, P6 ;  /* 0x00000002deb97211 */ /* 0x000fe400030f0eff */
[----:B------:R-:W-:-:S02]  /*7360*/  LEA R202, P6, R203, R3, 0x1 ;  /* 0x00000003cbca7211 */ /* 0x000fc400078c08ff */
[----:B------:R-:W-:Y:S01]  /*7370*/  IADD3 R222, R15, -0x3f3504f3, RZ ;  /* 0xc0cafb0d0fde7810 */ /* 0x000fe20007ffe0ff */
[----:B------:R-:W3:Y:S01]  /*7380*/  MUFU.RCP R227, R227 ;  /* 0x000000e300e37308 */ /* 0x000ee20000001000 */
[----:B------:R-:W-:Y:S02]  /*7390*/  LOP3.LUT R3, R228, R223, RZ, 0xfc, !PT ;  /* 0x000000dfe4037212 */ /* 0x000fe400078efcff */
[----:B------:R-:W-:Y:S02]  /*73a0*/  IADD3 R223, R19, -0x3f3504f3, RZ ;  /* 0xc0cafb0d13df7810 */ /* 0x000fe40007ffe0ff */
[----:B------:R-:W-:-:S03]  /*73b0*/  LEA.HI.X.SX32 R203, R203, R2, 0x1, P6 ;  /* 0x00000002cbcb7211 */ /* 0x000fc600030f0eff */
[----:B------:R-:W4:Y:S01]  /*73c0*/  MUFU.RCP R207, R207 ;  /* 0x000000cf00cf7308 */ /* 0x000f220000001000 */
[----:B------:R-:W-:Y:S01]  /*73d0*/  LOP3.LUT R2, R222, 0xff800000, RZ, 0xc0, !PT ;  /* 0xff800000de027812 */ /* 0x000fe200078ec0ff */
[C---:B-1----:R-:W-:Y:S01]  /*73e0*/  FMUL R211, R209.reuse, R211 ;  /* 0x000000d3d1d37220 */ /* 0x042fe20000400000 */
[----:B------:R-:W-:Y:S01]  /*73f0*/  IADD3 R208, R22, -0x3f3504f3, RZ ;  /* 0xc0cafb0d16d07810 */ /* 0x000fe20007ffe0ff */
[----:B------:R-:W-:Y:S01]  /*7400*/  FMUL R213, R209, R213 ;  /* 0x000000d5d1d57220 */ /* 0x000fe20000400000 */
[----:B------:R-:W-:Y:S01]  /*7410*/  IADD3 R225, R21, -0x3f3504f3, RZ ;  /* 0xc0cafb0d15e17810 */ /* 0x000fe20007ffe0ff */
[C---:B------:R-:W-:Y:S02]  /*7420*/  FMUL R215, R209.reuse, R215 ;  /* 0x000000d7d1d77220 */ /* 0x040fe40000400000 */
[C---:B------:R-:W-:Y:S02]  /*7430*/  FMUL R217, R209.reuse, R217 ;  /* 0x000000d9d1d97220 */ /* 0x040fe40000400000 */
[----:B------:R-:W-:-:S02]  /*7440*/  FMUL R210, R209, R210 ;  /* 0x000000d2d1d27220 */ /* 0x000fc40000400000 */
[C---:B------:R-:W-:Y:S02]  /*7450*/  FMUL R212, R209.reuse, R212 ;  /* 0x000000d4d1d47220 */ /* 0x040fe40000400000 */
[C---:B------:R-:W-:Y:S02]  /*7460*/  FMUL R214, R209.reuse, R214 ;  /* 0x000000d6d1d67220 */ /* 0x040fe40000400000 */
[----:B------:R-:W-:Y:S01]  /*7470*/  FMUL R216, R209, R216 ;  /* 0x000000d8d1d87220 */ /* 0x000fe20000400000 */
[----:B------:R-:W-:Y:S01]  /*7480*/  LOP3.LUT R209, R223, 0xff800000, RZ, 0xc0, !PT ;  /* 0xff800000dfd17812 */ /* 0x000fe200078ec0ff */
[C---:B0-----:R-:W-:Y:S01]  /*7490*/  FMUL R219, R224.reuse, R219 ;  /* 0x000000dbe0db7220 */ /* 0x041fe20000400000 */
[----:B------:R-:W0:Y:S01]  /*74a0*/  I2F R223, R2 ;  /* 0x0000000200df7306 */ /* 0x000e220000201400 */
[----:B------:R-:W-:Y:S01]  /*74b0*/  FMUL R218, R224, R218 ;  /* 0x000000dae0da7220 */ /* 0x000fe20000400000 */
[----:B------:R-:W-:Y:S01]  /*74c0*/  IADD3 R228, R20, -0x3f3504f3, RZ ;  /* 0xc0cafb0d14e47810 */ /* 0x000fe20007ffe0ff */
[----:B------:R-:W-:Y:S01]  /*74d0*/  FMUL R220, R224, R220 ;  /* 0x000000dce0dc7220 */ /* 0x000fe20000400000 */
[----:B------:R-:W-:Y:S01]  /*74e0*/  LOP3.LUT R208, R208, 0xff800000, RZ, 0xc0, !PT ;  /* 0xff800000d0d07812 */ /* 0x000fe200078ec0ff */
[----:B------:R-:W-:-:S02]  /*74f0*/  FMUL R221, R224, R221 ;  /* 0x000000dde0dd7220 */ /* 0x000fc40000400000 */
[C---:B------:R-:W-:Y:S02]  /*7500*/  FMUL R117, R224.reuse, R117 ;  /* 0x00000075e0757220 */ /* 0x040fe40000400000 */
[C---:B------:R-:W-:Y:S02]  /*7510*/  FMUL R116, R224.reuse, R116 ;  /* 0x00000074e0747220 */ /* 0x040fe40000400000 */
[C---:B------:R-:W-:Y:S02]  /*7520*/  FMUL R113, R224.reuse, R113 ;  /* 0x00000071e0717220 */ /* 0x040fe40000400000 */
[----:B------:R-:W-:Y:S01]  /*7530*/  FMUL R224, R224, R112 ;  /* 0x00000070e0e07220 */ /* 0x000fe20000400000 */
[----:B------:R-:W-:Y:S01]  /*7540*/  LOP3.LUT R112, R225, 0xff800000, RZ, 0xc0, !PT ;  /* 0xff800000e1707812 */ /* 0x000fe200078ec0ff */
[C---:B--2---:R-:W-:Y:S02]  /*7550*/  FMUL R111, R226.reuse, R111 ;  /* 0x0000006fe26f7220 */ /* 0x044fe40000400000 */
[----:B------:R-:W-:-:S02]  /*7560*/  FMUL R110, R226, R110 ;  /* 0x0000006ee26e7220 */ /* 0x000fc40000400000 */
[C---:B------:R-:W-:Y:S02]  /*7570*/  FMUL R91, R226.reuse, R91 ;  /* 0x0000005be25b7220 */ /* 0x040fe40000400000 */
[C---:B------:R-:W-:Y:S02]  /*7580*/  FMUL R90, R226.reuse, R90 ;  /* 0x0000005ae25a7220 */ /* 0x040fe40000400000 */
[C---:B------:R-:W-:Y:S02]  /*7590*/  FMUL R87, R226.reuse, R87 ;  /* 0x00000057e2577220 */ /* 0x040fe40000400000 */
[C---:B------:R-:W-:Y:S02]  /*75a0*/  FMUL R86, R226.reuse, R86 ;  /* 0x00000056e2567220 */ /* 0x040fe40000400000 */
[C---:B------:R-:W-:Y:S01]  /*75b0*/  FMUL R103, R226.reuse, R103 ;  /* 0x00000067e2677220 */ /* 0x040fe20000400000 */
[----:B------:R-:W1:Y:S01]  /*75c0*/  I2F R222, R208 ;  /* 0x000000d000de7306 */ /* 0x000e620000201400 */
[----:B------:R-:W-:Y:S01]  /*75d0*/  FMUL R226, R226, R102 ;  /* 0x00000066e2e27220 */ /* 0x000fe20000400000 */
[----:B------:R-:W-:-:S02]  /*75e0*/  IADD3 R230, R18, -0x3f3504f3, RZ ;  /* 0xc0cafb0d12e67810 */ /* 0x000fc40007ffe0ff */
[----:B------:R-:W-:Y:S01]  /*75f0*/  LOP3.LUT R102, R228, 0xff800000, RZ, 0xc0, !PT ;  /* 0xff800000e4667812 */ /* 0x000fe200078ec0ff */
[----:B---3--:R-:W-:Y:S01]  /*7600*/  FMUL R109, R227, R109 ;  /* 0x0000006de36d7220 */ /* 0x008fe20000400000 */
[----:B------:R-:W-:Y:S01]  /*7610*/  IADD3 R231, R17, -0x3f3504f3, RZ ;  /* 0xc0cafb0d11e77810 */ /* 0x000fe20007ffe0ff */
[C---:B------:R-:W-:Y:S01]  /*7620*/  FMUL R108, R227.reuse, R108 ;  /* 0x0000006ce36c7220 */ /* 0x040fe20000400000 */
[----:B------:R-:W-:Y:S01]  /*7630*/  I2F R228, R112 ;  /* 0x0000007000e47306 */ /* 0x000fe20000201400 */
[C---:B------:R-:W-:Y:S02]  /*7640*/  FMUL R89, R227.reuse, R89 ;  /* 0x00000059e3597220 */ /* 0x040fe40000400000 */
[C---:B------:R-:W-:Y:S02]  /*7650*/  FMUL R88, R227.reuse, R88 ;  /* 0x00000058e3587220 */ /* 0x040fe40000400000 */
[C---:B------:R-:W-:Y:S02]  /*7660*/  FMUL R85, R227.reuse, R85 ;  /* 0x00000055e3557220 */ /* 0x040fe40000400000 */
[C---:B------:R-:W-:Y:S01]  /*7670*/  FMUL R84, R227.reuse, R84 ;  /* 0x00000054e3547220 */ /* 0x040fe20000400000 */
[----:B------:R-:W2:Y:S01]  /*7680*/  I2F R225, R209 ;  /* 0x000000d100e17306 */ /* 0x000ea20000201400 */
[----:B------:R-:W-:-:S02]  /*7690*/  FMUL R101, R227, R101 ;  /* 0x00000065e3657220 */ /* 0x000fc40000400000 */
[----:B------:R-:W-:Y:S01]  /*76a0*/  FMUL R227, R227, R100 ;  /* 0x00000064e3e37220 */ /* 0x000fe20000400000 */
[----:B------:R-:W-:Y:S01]  /*76b0*/  LOP3.LUT R100, R230, 0xff800000, RZ, 0xc0, !PT ;  /* 0xff800000e6647812 */ /* 0x000fe200078ec0ff */
[C---:B----4-:R-:W-:Y:S02]  /*76c0*/  FMUL R67, R207.reuse, R67 ;  /* 0x00000043cf437220 */ /* 0x050fe40000400000 */
[C---:B------:R-:W-:Y:S02]  /*76d0*/  FMUL R66, R207.reuse, R66 ;  /* 0x00000042cf427220 */ /* 0x040fe40000400000 */
[C---:B------:R-:W-:Y:S02]  /*76e0*/  FMUL R63, R207.reuse, R63 ;  /* 0x0000003fcf3f7220 */ /* 0x040fe40000400000 */
[C---:B------:R-:W-:Y:S02]  /*76f0*/  FMUL R62, R207.reuse, R62 ;  /* 0x0000003ecf3e7220 */ /* 0x040fe40000400000 */
[----:B------:R-:W-:-:S02]  /*7700*/  FMUL R59, R207, R59 ;  /* 0x0000003bcf3b7220 */ /* 0x000fc40000400000 */
[C---:B------:R-:W-:Y:S02]  /*7710*/  FMUL R58, R207.reuse, R58 ;  /* 0x0000003acf3a7220 */ /* 0x040fe40000400000 */
[C---:B------:R-:W-:Y:S02]  /*7720*/  FMUL R107, R207.reuse, R107 ;  /* 0x0000006bcf6b7220 */ /* 0x040fe40000400000 */
[----:B------:R-:W-:Y:S01]  /*7730*/  FMUL R207, R207, R106 ;  /* 0x0000006acfcf7220 */ /* 0x000fe20000400000 */
[----:B------:R-:W-:Y:S01]  /*7740*/  LOP3.LUT R106, R231, 0xff800000, RZ, 0xc0, !PT ;  /* 0xff800000e76a7812 */ /* 0x000fe200078ec0ff */
[----:B------:R-:W3:Y:S01]  /*7750*/  I2F R229, R102 ;  /* 0x0000006600e57306 */ /* 0x000ee20000201400 */
[----:B------:R-:W-:Y:S01]  /*7760*/  IADD3 R231, R16, -0x3f3504f3, RZ ;  /* 0xc0cafb0d10e77810 */ /* 0x000fe20007ffe0ff */
[----:B0-----:R-:W-:-:S03]  /*7770*/  FFMA.FTZ R223, R223, 1.1920928955078125e-07, R204 ;  /* 0x34000000dfdf7823 */ /* 0x001fc600000100cc */
[----:B------:R-:W-:-:S03]  /*7780*/  LOP3.LUT R204, R231, 0xff800000, RZ, 0xc0, !PT ;  /* 0xff800000e7cc7812 */ /* 0x000fc600078ec0ff */
[----:B------:R-:W0:Y:S01]  /*7790*/  I2F R230, R100 ;  /* 0x0000006400e67306 */ /* 0x000e220000201400 */
[----:B------:R-:W-:Y:S01]  /*77a0*/  FSEL R231, RZ, -23, P0 ;  /* 0xc1b80000ffe77808 */ /* 0x000fe20000000000 */
[----:B-1----:R-:W-:Y:S02]  /*77b0*/  FFMA.FTZ R205, R222, 1.1920928955078125e-07, R205 ;  /* 0x34000000decd7823 */ /* 0x002fe400000100cd */
[----:B--2---:R-:W-:Y:S02]  /*77c0*/  FFMA.FTZ R23, R225, 1.1920928955078125e-07, R23 ;  /* 0x34000000e1177823 */ /* 0x004fe40000010017 */
[----:B------:R-:W-:Y:S01]  /*77d0*/  FFMA.FTZ R222, R228, 1.1920928955078125e-07, R231 ;  /* 0x34000000e4de7823 */ /* 0x000fe200000100e7 */
[----:B------:R-:W-:Y:S01]  /*77e0*/  FSEL R228, RZ, -23, P4 ;  /* 0xc1b80000ffe47808 */ /* 0x000fe20002000000 */
[----:B------:R-:W1:Y:S01]  /*77f0*/  I2F R232, R204 ;  /* 0x000000cc00e87306 */ /* 0x000e620000201400 */
[----:B------:R-:W-:-:S03]  /*7800*/  FSEL R225, RZ, -23, P3 ;  /* 0xc1b80000ffe17808 */ /* 0x000fc60001800000 */
[----:B---3--:R-:W-:Y:S01]  /*7810*/  FFMA.FTZ R228, R229, 1.1920928955078125e-07, R228 ;  /* 0x34000000e5e47823 */ /* 0x008fe200000100e4 */
[----:B------:R-:W-:Y:S01]  /*7820*/  FSETP.GT.AND P0, PT, |R14|, 8.50705917302346158658e+37, PT ;  /* 0x7e8000000e00780b */ /* 0x000fe20003f04200 */
[----:B0-----:R-:W-:Y:S01]  /*7830*/  FFMA.FTZ R229, R230, 1.1920928955078125e-07, R225 ;  /* 0x34000000e6e57823 */ /* 0x001fe200000100e1 */
[----:B------:R-:W-:Y:S02]  /*7840*/  FSEL R230, RZ, -23, P2 ;  /* 0xc1b80000ffe67808 */ /* 0x000fe40001000000 */
[----:B------:R-:W-:Y:S02]  /*7850*/  FSETP.GT.AND P2, PT, |R4|, 8.50705917302346158658e+37, PT ;  /* 0x7e8000000400780b */ /* 0x000fe40003f44200 */
[----:B------:R-:W-:Y:S02]  /*7860*/  FSETP.GEU.AND P3, PT, |R14|, 1.175494350822287508e-38, PT ;  /* 0x008000000e00780b */ /* 0x000fe40003f6e200 */
[----:B------:R-:W-:Y:S02]  /*7870*/  FSETP.GEU.AND P4, PT, |R4|, 1.175494350822287508e-38, PT ;  /* 0x008000000400780b */ /* 0x000fe40003f8e200 */
[----:B------:R-:W-:-:S02]  /*7880*/  FSEL R231, RZ, -23, P1 ;  /* 0xc1b80000ffe77808 */ /* 0x000fc40000800000 */
[----:B------:R-:W-:Y:S02]  /*7890*/  MOV R234, R104 ;  /* 0x0000006800ea7202 */ /* 0x000fe40000000f00 */
[----:B------:R-:W-:Y:S01]  /*78a0*/  MOV R104, R56 ;  /* 0x0000003800687202 */ /* 0x000fe20000000f00 */
[----:B-1----:R-:W-:Y:S01]  /*78b0*/  FFMA.FTZ R231, R232, 1.1920928955078125e-07, R231 ;  /* 0x34000000e8e77823 */ /* 0x002fe200000100e7 */
[----:B------:R-:W-:Y:S01]  /*78c0*/  FSETP.GT.AND P1, PT, |R13|, 8.50705917302346158658e+37, PT ;  /* 0x7e8000000d00780b */ /* 0x000fe20003f24200 */
[----:B------:R-:W-:Y:S02]  /*78d0*/  IMAD.MOV.U32 R232, RZ, RZ, R105 ;  /* 0x000000ffffe87224 */ /* 0x000fe400078e0069 */
[----:B------:R-:W-:Y:S02]  /*78e0*/  IMAD.MOV.U32 R56, RZ, RZ, R65 ;  /* 0x000000ffff387224 */ /* 0x000fe400078e0041 */
[----:B------:R-:W-:Y:S02]  /*78f0*/  @P0 FMUL R14, R14, 0.25 ;  /* 0x3e8000000e0e0820 */ /* 0x000fe40000400000 */
        /* <DEDUP_REMOVED lines=9> */
[C---:B------:R-:W-:Y:S01]  /*7990*/  FSETP.GEU.AND P0, PT, |R13|.reuse, 1.175494350822287508e-38, PT ;  /* 0x008000000d00780b */ /* 0x040fe20003f0e200 */
[----:B------:R-:W-:Y:S02]  /*79a0*/  @!P3 FMUL R14, R14, 16777216 ;  /* 0x4b8000000e0eb820 */ /* 0x000fe40000400000 */
[----:B------:R-:W-:Y:S02]  /*79b0*/  @!P4 FMUL R4, R4, 16777216 ;  /* 0x4b8000000404c820 */ /* 0x000fe40000400000 */
[----:B------:R-:W0:Y:S01]  /*79c0*/  MUFU.RCP R65, R14 ;  /* 0x0000000e00417308 */ /* 0x000e220000001000 */
[----:B------:R-:W-:-:S07]  /*79d0*/  @P1 FMUL R13, R13, 0.25 ;  /* 0x3e8000000d0d1820 */ /* 0x000fce0000400000 */
[----:B------:R-:W1:Y:S01]  /*79e0*/  MUFU.RCP R4, R4 ;  /* 0x0000000400047308 */ /* 0x000e620000001000 */
[----:B------:R-:W-:Y:S02]  /*79f0*/  @!P0 FMUL R13, R13, 16777216 ;  /* 0x4b8000000d0d8820 */ /* 0x000fe40000400000 */
[----:B------:R-:W-:Y:S02]  /*7a00*/  @P2 FMUL R45, R45, 0.25 ;  /* 0x3e8000002d2d2820 */ /* 0x000fe40000400000 */
[----:B------:R-:W-:Y:S02]  /*7a10*/  @P2 FMUL R44, R44, 0.25 ;  /* 0x3e8000002c2c2820 */ /* 0x000fe40000400000 */
[----:B------:R-:W-:Y:S02]  /*7a20*/  @!P3 FMUL R60, R60, 16777216 ;  /* 0x4b8000003c3cb820 */ /* 0x000fe40000400000 */
[----:B------:R-:W-:Y:S02]  /*7a30*/  @P2 FMUL R120, R120, 0.25 ;  /* 0x3e80000078782820 */ /* 0x000fe40000400000 */
[----:B------:R-:W-:-:S02]  /*7a40*/  @P2 FMUL R48, R48, 0.25 ;  /* 0x3e80000030302820 */ /* 0x000fc40000400000 */
[----:B------:R-:W-:Y:S01]  /*7a50*/  @P2 FMUL R52, R52, 0.25 ;  /* 0x3e80000034342820 */ /* 0x000fe20000400000 */
[----:B------:R-:W2:Y:S01]  /*7a60*/  MUFU.RCP R13, R13 ;  /* 0x0000000d000d7308 */ /* 0x000ea20000001000 */
[----:B------:R-:W-:Y:S02]  /*7a70*/  @!P3 FMUL R104, R104, 16777216 ;  /* 0x4b8000006868b820 */ /* 0x000fe40000400000 */
[----:B------:R-:W-:Y:S02]  /*7a80*/  @!P4 FMUL R45, R45, 16777216 ;  /* 0x4b8000002d2dc820 */ /* 0x000fe40000400000 */
[----:B------:R-:W-:Y:S02]  /*7a90*/  @!P4 FMUL R44, R44, 16777216 ;  /* 0x4b8000002c2cc820 */ /* 0x000fe40000400000 */
[----:B0-----:R-:W-:Y:S02]  /*7aa0*/  FMUL R105, R65, R60 ;  /* 0x0000003c41697220 */ /* 0x001fe40000400000 */
[----:B------:R-:W-:-:S02]  /*7ab0*/  @!P4 FMUL R120, R120, 16777216 ;  /* 0x4b8000007878c820 */ /* 0x000fc40000400000 */
[----:B------:R-:W-:Y:S02]  /*7ac0*/  @!P4 FMUL R48, R48, 16777216 ;  /* 0x4b8000003030c820 */ /* 0x000fe40000400000 */
[----:B------:R-:W-:Y:S02]  /*7ad0*/  @!P4 FMUL R52, R52, 16777216 ;  /* 0x4b8000003434c820 */ /* 0x000fe40000400000 */
[----:B------:R-:W-:Y:S02]  /*7ae0*/  FMUL R60, R65, R104 ;  /* 0x00000068413c7220 */ /* 0x000fe40000400000 */
[----:B------:R-:W-:Y:S02]  /*7af0*/  @P2 FMUL R121, R121, 0.25 ;  /* 0x3e80000079792820 */ /* 0x000fe40000400000 */
[----:B------:R-:W-:Y:S02]  /*7b00*/  @P2 FMUL R49, R49, 0.25 ;  /* 0x3e80000031312820 */ /* 0x000fe40000400000 */
[----:B------:R-:W-:-:S02]  /*7b10*/  @P2 FMUL R53, R53, 0.25 ;  /* 0x3e80000035352820 */ /* 0x000fc40000400000 */
[C---:B-1----:R-:W-:Y:S02]  /*7b20*/  FMUL R104, R4.reuse, R45 ;  /* 0x0000002d04687220 */ /* 0x042fe40000400000 */
[C---:B------:R-:W-:Y:S02]  /*7b30*/  FMUL R45, R4.reuse, R44 ;  /* 0x0000002c042d7220 */ /* 0x040fe40000400000 */
[----:B------:R-:W-:Y:S02]  /*7b40*/  @!P3 FMUL R57, R57, 16777216 ;  /* 0x4b8000003939b820 */ /* 0x000fe40000400000 */
[C---:B------:R-:W-:Y:S02]  /*7b50*/  FMUL R120, R4.reuse, R120 ;  /* 0x0000007804787220 */ /* 0x040fe40000400000 */
[C---:B------:R-:W-:Y:S02]  /*7b60*/  FMUL R44, R4.reuse, R48 ;  /* 0x00000030042c7220 */ /* 0x040fe40000400000 */
[----:B------:R-:W-:-:S02]  /*7b70*/  FMUL R225, R4, R52 ;  /* 0x0000003404e17220 */ /* 0x000fc40000400000 */
[----:B------:R-:W-:Y:S02]  /*7b80*/  @!P3 FMUL R56, R56, 16777216 ;  /* 0x4b8000003838b820 */ /* 0x000fe40000400000 */
[----:B------:R-:W-:Y:S02]  /*7b90*/  @!P3 FMUL R64, R64, 16777216 ;  /* 0x4b8000004040b820 */ /* 0x000fe40000400000 */
[----:B------:R-:W-:Y:S02]  /*7ba0*/  @!P3 FMUL R61, R61, 16777216 ;  /* 0x4b8000003d3db820 */ /* 0x000fe40000400000 */
[----:B------:R-:W-:Y:S02]  /*7bb0*/  @!P3 FMUL R232, R232, 16777216 ;  /* 0x4b800000e8e8b820 */ /* 0x000fe40000400000 */
[----:B------:R-:W-:Y:S02]  /*7bc0*/  @!P3 FMUL R234, R234, 16777216 ;  /* 0x4b800000eaeab820 */ /* 0x000fe40000400000 */
[----:B------:R-:W-:-:S02]  /*7bd0*/  @!P4 FMUL R121, R121, 16777216 ;  /* 0x4b8000007979c820 */ /* 0x000fc40000400000 */
[----:B------:R-:W-:Y:S02]  /*7be0*/  @!P4 FMUL R49, R49, 16777216 ;  /* 0x4b8000003131c820 */ /* 0x000fe40000400000 */
[----:B------:R-:W-:Y:S02]  /*7bf0*/  @!P4 FMUL R53, R53, 16777216 ;  /* 0x4b8000003535c820 */ /* 0x000fe40000400000 */
[----:B------:R-:W-:Y:S02]  /*7c00*/  @P1 FMUL R47, R47, 0.25 ;  /* 0x3e8000002f2f1820 */ /* 0x000fe40000400000 */
[----:B------:R-:W-:Y:S02]  /*7c10*/  @P1 FMUL R46, R46, 0.25 ;  /* 0x3e8000002e2e1820 */ /* 0x000fe40000400000 */
[----:B------:R-:W-:Y:S02]  /*7c20*/  @P1 FMUL R123, R123, 0.25 ;  /* 0x3e8000007b7b1820 */ /* 0x000fe40000400000 */
[----:B------:R-:W-:-:S02]  /*7c30*/  @P1 FMUL R122, R122, 0.25 ;  /* 0x3e8000007a7a1820 */ /* 0x000fc40000400000 */
[----:B------:R-:W-:Y:S02]  /*7c40*/  @P1 FMUL R51, R51, 0.25 ;  /* 0x3e80000033331820 */ /* 0x000fe40000400000 */
[----:B------:R-:W-:Y:S02]  /*7c50*/  @P1 FMUL R50, R50, 0.25 ;  /* 0x3e80000032321820 */ /* 0x000fe40000400000 */
[----:B------:R-:W-:Y:S01]  /*7c60*/  @P1 FMUL R55, R55, 0.25 ;  /* 0x3e80000037371820 */ /* 0x000fe20000400000 */
[----:B------:R-:W-:Y:S01]  /*7c70*/  F2FP.BF16.PACK_AB R45, R120, R45 ;  /* 0x0000002d782d723e */ /* 0x000fe200000010ff */
[C---:B------:R-:W-:Y:S01]  /*7c80*/  FMUL R14, R65.reuse, R57 ;  /* 0x00000039410e7220 */ /* 0x040fe20000400000 */
[----:B------:R-:W-:Y:S01]  /*7c90*/  F2FP.BF16.PACK_AB R44, R44, R225 ;  /* 0x000000e12c2c723e */ /* 0x000fe200000010ff */
[----:B------:R-:W-:Y:S02]  /*7ca0*/  @P1 FMUL R54, R54, 0.25 ;  /* 0x3e80000036361820 */ /* 0x000fe40000400000 */
[----:B------:R-:W-:-:S02]  /*7cb0*/  FMUL R56, R65, R56 ;  /* 0x0000003841387220 */ /* 0x000fc40000400000 */
[C---:B------:R-:W-:Y:S02]  /*7cc0*/  FMUL R64, R65.reuse, R64 ;  /* 0x0000004041407220 */ /* 0x040fe40000400000 */
[C---:B------:R-:W-:Y:S02]  /*7cd0*/  FMUL R61, R65.reuse, R61 ;  /* 0x0000003d413d7220 */ /* 0x040fe40000400000 */
[C---:B------:R-:W-:Y:S02]  /*7ce0*/  FMUL R57, R65.reuse, R232 ;  /* 0x000000e841397220 */ /* 0x040fe40000400000 */
[----:B------:R-:W-:Y:S02]  /*7cf0*/  FMUL R65, R65, R234 ;  /* 0x000000ea41417220 */ /* 0x000fe40000400000 */
[C---:B------:R-:W-:Y:S02]  /*7d00*/  FMUL R121, R4.reuse, R121 ;  /* 0x0000007904797220 */ /* 0x040fe40000400000 */
[----:B------:R-:W-:-:S02]  /*7d10*/  FMUL R49, R4, R49 ;  /* 0x0000003104317220 */ /* 0x000fc40000400000 */
[----:B------:R-:W-:Y:S02]  /*7d20*/  FMUL R48, R4, R53 ;  /* 0x0000003504307220 */ /* 0x000fe40000400000 */
[----:B------:R-:W-:Y:S02]  /*7d30*/  @!P0 FMUL R47, R47, 16777216 ;  /* 0x4b8000002f2f8820 */ /* 0x000fe40000400000 */
[----:B------:R-:W-:Y:S02]  /*7d40*/  @!P0 FMUL R46, R46, 16777216 ;  /* 0x4b8000002e2e8820 */ /* 0x000fe40000400000 */
[----:B------:R-:W-:Y:S02]  /*7d50*/  @!P0 FMUL R123, R123, 16777216 ;  /* 0x4b8000007b7b8820 */ /* 0x000fe40000400000 */
[----:B------:R-:W-:Y:S02]  /*7d60*/  @!P0 FMUL R122, R122, 16777216 ;  /* 0x4b8000007a7a8820 */ /* 0x000fe40000400000 */
[----:B------:R-:W-:-:S02]  /*7d70*/  @!P0 FMUL R51, R51, 16777216 ;  /* 0x4b80000033338820 */ /* 0x000fc40000400000 */
[----:B------:R-:W-:Y:S02]  /*7d80*/  @!P0 FMUL R50, R50, 16777216 ;  /* 0x4b80000032328820 */ /* 0x000fe40000400000 */
[----:B------:R-:W-:Y:S02]  /*7d90*/  @!P0 FMUL R55, R55, 16777216 ;  /* 0x4b80000037378820 */ /* 0x000fe40000400000 */
[----:B------:R-:W-:Y:S01]  /*7da0*/  @!P0 FMUL R54, R54, 16777216 ;  /* 0x4b80000036368820 */ /* 0x000fe20000400000 */
[----:B------:R0:W-:Y:S01]  /*7db0*/  STS.64 [R206], R44 ;  /* 0x0000002cce007388 */ /* 0x0001e20000000a00 */
[C---:B--2---:R-:W-:Y:S01]  /*7dc0*/  FMUL R4, R13.reuse, R47 ;  /* 0x0000002f0d047220 */ /* 0x044fe20000400000 */
[----:B------:R-:W-:Y:S01]  /*7dd0*/  F2FP.BF16.PACK_AB R47, R64, R105 ;  /* 0x00000069402f723e */ /* 0x000fe200000010ff */
[C---:B------:R-:W-:Y:S01]  /*7de0*/  FMUL R53, R13.reuse, R46 ;  /* 0x0000002e0d357220 */ /* 0x040fe20000400000 */
[----:B------:R-:W-:Y:S01]  /*7df0*/  F2FP.BF16.PACK_AB R46, R60, R65 ;  /* 0x000000413c2e723e */ /* 0x000fe200000010ff */
[----:B------:R-:W-:-:S02]  /*7e00*/  FMUL R123, R13, R123 ;  /* 0x0000007b0d7b7220 */ /* 0x000fc40000400000 */
[C---:B------:R-:W-:Y:S02]  /*7e10*/  FMUL R122, R13.reuse, R122 ;  /* 0x0000007a0d7a7220 */ /* 0x040fe40000400000 */
[C---:B------:R-:W-:Y:S02]  /*7e20*/  FMUL R52, R13.reuse, R51 ;  /* 0x000000330d347220 */ /* 0x040fe40000400000 */
[----:B------:R-:W-:Y:S01]  /*7e30*/  FMUL R120, R13, R50 ;  /* 0x000000320d787220 */ /* 0x000fe20000400000 */
[----:B0-----:R-:W-:Y:S01]  /*7e40*/  F2FP.BF16.PACK_AB R45, R121, R104 ;  /* 0x00000068792d723e */ /* 0x001fe200000010ff */
[----:B------:R-:W-:Y:S01]  /*7e50*/  FMUL R55, R13, R55 ;  /* 0x000000370d377220 */ /* 0x000fe20000400000 */
[----:B------:R-:W-:Y:S01]  /*7e60*/  F2FP.BF16.PACK_AB R44, R49, R48 ;  /* 0x00000030312c723e */ /* 0x000fe200000010ff */
[----:B------:R-:W-:Y:S01]  /*7e70*/  FMUL R13, R13, R54 ;  /* 0x000000360d0d7220 */ /* 0x000fe20000400000 */
[----:B------:R-:W-:Y:S01]  /*7e80*/  F2FP.BF16.PACK_AB R49, R56, R61 ;  /* 0x0000003d3831723e */ /* 0x000fe200000010ff */
[----:B------:R-:W-:Y:S01]  /*7e90*/  STS.64 [R206+0x80], R46 ;  /* 0x0000802ece007388 */ /* 0x000fe20000000a00 */
[----:B------:R-:W-:-:S02]  /*7ea0*/  F2FP.BF16.PACK_AB R48, R14, R57 ;  /* 0x000000390e30723e */ /* 0x000fc400000010ff */
[----:B------:R-:W-:Y:S01]  /*7eb0*/  F2FP.BF16.PACK_AB R51, R108, R88 ;  /* 0x000000586c33723e */ /* 0x000fe200000010ff */
[----:B------:R0:W-:Y:S01]  /*7ec0*/  STS.64 [R206+0x200], R44 ;  /* 0x0002002cce007388 */ /* 0x0001e20000000a00 */
[----:B------:R-:W-:Y:S02]  /*7ed0*/  F2FP.BF16.PACK_AB R225, R218, R221 ;  /* 0x000000dddae1723e */ /* 0x000fe400000010ff */
[----:B------:R-:W-:Y:S02]  /*7ee0*/  IADD3 R208, R22, -R208, RZ ;  /* 0x800000d016d07210 */ /* 0x000fe40007ffe0ff */
[----:B------:R-:W-:Y:S02]  /*7ef0*/  F2FP.BF16.PACK_AB R50, R84, R227 ;  /* 0x000000e35432723e */ /* 0x000fe400000010ff */
[----:B------:R-:W-:Y:S02]  /*7f00*/  F2FP.BF16.PACK_AB R89, R109, R89 ;  /* 0x000000596d59723e */ /* 0x000fe400000010ff */
[----:B------:R-:W-:-:S02]  /*7f10*/  F2FP.BF16.PACK_AB R88, R85, R101 ;  /* 0x000000655558723e */ /* 0x000fc400000010ff */
[----:B------:R-:W-:Y:S02]  /*7f20*/  F2FP.BF16.PACK_AB R224, R116, R224 ;  /* 0x000000e074e0723e */ /* 0x000fe400000010ff */
[----:B------:R-:W-:Y:S02]  /*7f30*/  F2FP.BF16.PACK_AB R219, R219, R220 ;  /* 0x000000dcdbdb723e */ /* 0x000fe400000010ff */
[----:B------:R-:W-:Y:S02]  /*7f40*/  F2FP.BF16.PACK_AB R218, R117, R113 ;  /* 0x0000007175da723e */ /* 0x000fe400000010ff */
[----:B0-----:R-:W-:Y:S02]  /*7f50*/  F2FP.BF16.PACK_AB R45, R122, R53 ;  /* 0x000000357a2d723e */ /* 0x001fe400000010ff */
[----:B------:R-:W-:Y:S02]  /*7f60*/  F2FP.BF16.PACK_AB R44, R120, R13 ;  /* 0x0000000d782c723e */ /* 0x000fe400000010ff */
[----:B------:R-:W-:Y:S01]  /*7f70*/  F2FP.BF16.PACK_AB R47, R123, R4 ;  /* 0x000000047b2f723e */ /* 0x000fe200000010ff */
[----:B------:R-:W-:Y:S01]  /*7f80*/  IMAD.IADD R4, R15, 0x1, -R2 ;  /* 0x000000010f047824 */ /* 0x000fe200078e0a02 */
[----:B------:R-:W-:Y:S01]  /*7f90*/  LOP3.LUT R14, R206, 0x8, RZ, 0x3c, !PT ;  /* 0x00000008ce0e7812 */ /* 0x000fe200078e3cff */
[----:B------:R0:W-:Y:S01]  /*7fa0*/  STS.64 [R206+0x280], R48 ;  /* 0x00028030ce007388 */ /* 0x0001e20000000a00 */
[----:B------:R-:W-:Y:S01]  /*7fb0*/  MOV R2, 0x3dc6b27f ;  /* 0x3dc6b27f00027802 */ /* 0x000fe20000000f00 */
[----:B------:R-:W-:Y:S01]  /*7fc0*/  FADD R13, R208, -1 ;  /* 0xbf800000d00d7421 */ /* 0x000fe20000000000 */
[----:B------:R-:W-:Y:S01]  /*7fd0*/  F2FP.BF16.PACK_AB R46, R52, R55 ;  /* 0x00000037342e723e */ /* 0x000fe200000010ff */
[----:B------:R-:W-:Y:S01]  /*7fe0*/  STS.64 [R206+0x100], R50 ;  /* 0x00010032ce007388 */ /* 0x000fe20000000a00 */
[----:B------:R-:W-:Y:S01]  /*7ff0*/  F2FP.BF16.PACK_AB R227, R110, R90 ;  /* 0x0000005a6ee3723e */ /* 0x000fe200000010ff */
[----:B------:R-:W-:Y:S01]  /*8000*/  IMAD.IADD R112, R21, 0x1, -R112 ;  /* 0x0000000115707824 */ /* 0x000fe200078e0a70 */
[----:B------:R-:W-:Y:S01]  /*8010*/  F2FP.BF16.PACK_AB R63, R67, R63 ;  /* 0x0000003f433f723e */ /* 0x000fe200000010ff */
[----:B------:R-:W-:Y:S01]  /*8020*/  STS.64 [R206+0x300], R88 ;  /* 0x00030058ce007388 */ /* 0x000fe20000000a00 */
[----:B------:R-:W-:-:S02]  /*8030*/  F2FP.BF16.PACK_AB R226, R86, R226 ;  /* 0x000000e256e2723e */ /* 0x000fc400000010ff */
[----:B------:R-:W-:Y:S01]  /*8040*/  F2FP.BF16.PACK_AB R91, R111, R91 ;  /* 0x0000005b6f5b723e */ /* 0x000fe200000010ff */
[----:B------:R-:W-:Y:S01]  /*8050*/  STS.64 [R206+0x180], R224 ;  /* 0x000180e0ce007388 */ /* 0x000fe20000000a00 */
[----:B0-----:R-:W-:Y:S02]  /*8060*/  F2FP.BF16.PACK_AB R49, R66, R62 ;  /* 0x0000003e4231723e */ /* 0x001fe400000010ff */
[----:B------:R-:W-:Y:S01]  /*8070*/  F2FP.BF16.PACK_AB R48, R58, R207 ;  /* 0x000000cf3a30723e */ /* 0x000fe200000010ff */
[----:B------:R-:W-:Y:S01]  /*8080*/  STS.64 [R206+0x380], R218 ;  /* 0x000380dace007388 */ /* 0x000fe20000000a00 */
[----:B------:R-:W-:Y:S02]  /*8090*/  F2FP.BF16.PACK_AB R62, R59, R107 ;  /* 0x0000006b3b3e723e */ /* 0x000fe400000010ff */
[----:B------:R-:W-:Y:S01]  /*80a0*/  F2FP.BF16.PACK_AB R90, R87, R103 ;  /* 0x00000067575a723e */ /* 0x000fe200000010ff */
[----:B------:R0:W-:Y:S01]  /*80b0*/  STS.64 [R14+0x4000], R44 ;  /* 0x0040002c0e007388 */ /* 0x0001e20000000a00 */
[----:B------:R-:W-:-:S02]  /*80c0*/  F2FP.BF16.PACK_AB R213, R213, R217 ;  /* 0x000000d9d5d5723e */ /* 0x000fc400000010ff */
[----:B------:R-:W-:Y:S02]  /*80d0*/  F2FP.BF16.PACK_AB R212, R212, R216 ;  /* 0x000000d8d4d4723e */ /* 0x000fe400000010ff */
[----:B------:R-:W-:Y:S02]  /*80e0*/  F2FP.BF16.PACK_AB R211, R211, R215 ;  /* 0x000000d7d3d3723e */ /* 0x000fe400000010ff */
[----:B------:R-:W-:Y:S01]  /*80f0*/  F2FP.BF16.PACK_AB R210, R210, R214 ;  /* 0x000000d6d2d2723e */ /* 0x000fe200000010ff */
[----:B------:R1:W-:Y:S01]  /*8100*/  STS.64 [R14+0x4200], R46 ;  /* 0x0042002e0e007388 */ /* 0x0003e20000000a00 */
[----:B0-----:R-:W-:Y:S02]  /*8110*/  FADD R45, R4, -1 ;  /* 0xbf800000042d7421 */ /* 0x001fe40000000000 */
[C---:B------:R-:W-:Y:S01]  /*8120*/  FFMA.FTZ R4, R13.reuse, R2, -0.16845393180847167969 ;  /* 0xbe2c7f300d047423 */ /* 0x040fe20000010002 */
[----:B------:R-:W-:Y:S03]  /*8130*/  STS.64 [R14+0x4080], R48 ;  /* 0x004080300e007388 */ /* 0x000fe60000000a00 */
[----:B------:R-:W-:Y:S01]  /*8140*/  FFMA.FTZ R4, R13, R4, 0.1716887056827545166 ;  /* 0x3e2fcf2a0d047423 */ /* 0x000fe20000010004 */
[----:B------:R-:W-:Y:S01]  /*8150*/  STS.64 [R14+0x4280], R62 ;  /* 0x0042803e0e007388 */ /* 0x000fe20000000a00 */
[----:B-1----:R-:W-:-:S03]  /*8160*/  FADD R47, R112, -1 ;  /* 0xbf800000702f7421 */ /* 0x002fc60000000000 */
[----:B------:R-:W-:Y:S04]  /*8170*/  STS.64 [R14+0x4100], R226 ;  /* 0x004100e20e007388 */ /* 0x000fe80000000a00 */
[----:B------:R-:W-:Y:S04]  /*8180*/  STS.64 [R14+0x4300], R90 ;  /* 0x0043005a0e007388 */ /* 0x000fe80000000a00 */
[----:B------:R-:W-:Y:S04]  /*8190*/  STS.64 [R14+0x4180], R212 ;  /* 0x004180d40e007388 */ /* 0x000fe80000000a00 */
[----:B------:R0:W-:Y:S01]  /*81a0*/  STS.64 [R14+0x4380], R210 ;  /* 0x004380d20e007388 */ /* 0x0001e20000000a00 */
[----:B------:R-:W-:Y:S01]  /*81b0*/  IADD3 R209, R19, -R209, RZ ;  /* 0x800000d113d17210 */ /* 0x000fe20007ffe0ff */
[----:B------:R-:W-:-:S02]  /*81c0*/  FFMA.FTZ R46, R47, R2, -0.16845393180847167969 ;  /* 0xbe2c7f302f2e7423 */ /* 0x000fc40000010002 */
[----:B------:R-:W-:Y:S02]  /*81d0*/  FFMA.FTZ R4, R13, R4, -0.17900948226451873779 ;  /* 0xbe374e430d047423 */ /* 0x000fe40000010004 */
[----:B------:R-:W-:Y:S01]  /*81e0*/  IMAD.IADD R102, R20, 0x1, -R102 ;  /* 0x0000000114667824 */ /* 0x000fe200078e0a66 */
[----:B------:R-:W-:Y:S01]  /*81f0*/  ISETP.GE.U32.AND P0, PT, R22, 0x7f800000, PT ;  /* 0x7f8000001600780c */ /* 0x000fe20003f06070 */
[----:B0-----:R-:W-:Y:S01]  /*8200*/  FFMA.FTZ R14, R45, R2, -0.16845393180847167969 ;  /* 0xbe2c7f302d0e7423 */ /* 0x001fe20000010002 */
[----:B------:R-:W-:Y:S02]  /*8210*/  IADD3 R100, R18, -R100, RZ ;  /* 0x8000006412647210 */ /* 0x000fe40007ffe0ff */
[----:B------:R-:W-:Y:S01]  /*8220*/  ISETP.GE.U32.AND P6, PT, R15, 0x7f800000, PT ;  /* 0x7f8000000f00780c */ /* 0x000fe20003fc6070 */
[----:B------:R-:W-:Y:S01]  /*8230*/  FFMA.FTZ R14, R45, R14, 0.1716887056827545166 ;  /* 0x3e2fcf2a2d0e7423 */ /* 0x000fe2000001000e */
[----:B------:R-:W-:Y:S01]  /*8240*/  ISETP.GE.U32.AND P3, PT, R19, 0x7f800000, PT ;  /* 0x7f8000001300780c */ /* 0x000fe20003f66070 */
[----:B------:R-:W-:Y:S01]  /*8250*/  FFMA.FTZ R46, R47, R46, 0.1716887056827545166 ;  /* 0x3e2fcf2a2f2e7423 */ /* 0x000fe2000001002e */
[----:B------:R-:W-:Y:S01]  /*8260*/  FSETP.NEU.AND P2, PT, R22, RZ, PT ;  /* 0x000000ff1600720b */ /* 0x000fe20003f4d000 */
[----:B------:R-:W-:Y:S01]  /*8270*/  FADD R209, R209, -1 ;  /* 0xbf800000d1d17421 */ /* 0x000fe20000000000 */
[----:B------:R0:W1:Y:S01]  /*8280*/  I2F R233, R106 ;  /* 0x0000006a00e97306 */ /* 0x0000620000201400 */
[----:B------:R-:W-:Y:S01]  /*8290*/  FFMA.FTZ R14, R45, R14, -0.17900948226451873779 ;  /* 0xbe374e432d0e7423 */ /* 0x000fe2000001000e */
[----:B------:R-:W-:Y:S01]  /*82a0*/  IADD3 R204, R16, -R204, RZ ;  /* 0x800000cc10cc7210 */ /* 0x000fe20007ffe0ff */
[----:B------:R-:W-:Y:S01]  /*82b0*/  FFMA.FTZ R4, R13, R4, 0.20512372255325317383 ;  /* 0x3e520bf40d047423 */ /* 0x000fe20000010004 */
[----:B------:R-:W-:Y:S01]  /*82c0*/  ISETP.GE.U32.AND P4, PT, R21, 0x7f800000, PT ;  /* 0x7f8000001500780c */ /* 0x000fe20003f86070 */
[----:B------:R-:W-:Y:S01]  /*82d0*/  FFMA.FTZ R46, R47, R46, -0.17900948226451873779 ;  /* 0xbe374e432f2e7423 */ /* 0x000fe2000001002e */
[----:B------:R-:W-:Y:S01]  /*82e0*/  BAR.SYNC.DEFER_BLOCKING 0x0 ;  /* 0x0000000000007b1d */ /* 0x000fe20000010000 */
[----:B------:R-:W-:-:S02]  /*82f0*/  FFMA.FTZ R44, R209, R2, -0.16845393180847167969 ;  /* 0xbe2c7f30d12c7423 */ /* 0x000fc40000010002 */
[----:B------:R-:W-:Y:S02]  /*8300*/  FFMA.FTZ R14, R45, R14, 0.20512372255325317383 ;  /* 0x3e520bf42d0e7423 */ /* 0x000fe4000001000e */
[----:B------:R-:W-:Y:S02]  /*8310*/  FFMA.FTZ R4, R13, R4, -0.24046532809734344482 ;  /* 0xbe763c8b0d047423 */ /* 0x000fe40000010004 */
[----:B------:R-:W-:Y:S02]  /*8320*/  FFMA.FTZ R46, R47, R46, 0.20512372255325317383 ;  /* 0x3e520bf42f2e7423 */ /* 0x000fe4000001002e */
[----:B------:R-:W-:Y:S02]  /*8330*/  FFMA.FTZ R44, R209, R44, 0.1716887056827545166 ;  /* 0x3e2fcf2ad12c7423 */ /* 0x000fe4000001002c */
[----:B------:R-:W-:Y:S02]  /*8340*/  FFMA.FTZ R14, R45, R14, -0.24046532809734344482 ;  /* 0xbe763c8b2d0e7423 */ /* 0x000fe4000001000e */
[----:B------:R-:W-:-:S02]  /*8350*/  FFMA.FTZ R4, R13, R4, 0.28857114911079406738 ;  /* 0x3e93bf990d047423 */ /* 0x000fc40000010004 */
[----:B------:R-:W-:Y:S02]  /*8360*/  FFMA.FTZ R46, R47, R46, -0.24046532809734344482 ;  /* 0xbe763c8b2f2e7423 */ /* 0x000fe4000001002e */
[----:B------:R-:W-:Y:S02]  /*8370*/  FFMA.FTZ R44, R209, R44, -0.17900948226451873779 ;  /* 0xbe374e43d12c7423 */ /* 0x000fe4000001002c */
[----:B------:R-:W-:Y:S02]  /*8380*/  FFMA.FTZ R14, R45, R14, 0.28857114911079406738 ;  /* 0x3e93bf992d0e7423 */ /* 0x000fe4000001000e */
[----:B------:R-:W-:Y:S02]  /*8390*/  FFMA.FTZ R4, R13, R4, -0.36067417263984680176 ;  /* 0xbeb8aa490d047423 */ /* 0x000fe40000010004 */
[----:B------:R-:W-:Y:S01]  /*83a0*/  FFMA.FTZ R46, R47, R46, 0.28857114911079406738 ;  /* 0x3e93bf992f2e7423 */ /* 0x000fe2000001002e */
[----:B------:R-:W-:Y:S01]  /*83b0*/  FSETP.NEU.AND P1, PT, R15, RZ, PT ;  /* 0x000000ff0f00720b */ /* 0x000fe20003f2d000 */
[----:B------:R-:W-:Y:S01]  /*83c0*/  FFMA.FTZ R44, R209, R44, 0.20512372255325317383 ;  /* 0x3e520bf4d12c7423 */ /* 0x000fe2000001002c */
[----:B------:R-:W-:Y:S01]  /*83d0*/  LDS.64 R50, [R3+0x800] ;  /* 0x0008000003327984 */ /* 0x000fe20000000a00 */
[----:B------:R-:W-:-:S02]  /*83e0*/  FFMA.FTZ R14, R45, R14, -0.36067417263984680176 ;  /* 0xbeb8aa492d0e7423 */ /* 0x000fc4000001000e */
[----:B------:R-:W-:Y:S01]  /*83f0*/  FFMA.FTZ R4, R13, R4, 0.48089820146560668945 ;  /* 0x3ef6384a0d047423 */ /* 0x000fe20000010004 */
[----:B------:R-:W-:Y:S01]  /*8400*/  LDS.64 R54, [R3+0xc00] ;  /* 0x000c000003367984 */ /* 0x000fe20000000a00 */
[----:B------:R-:W-:Y:S02]  /*8410*/  FFMA.FTZ R46, R47, R46, -0.36067417263984680176 ;  /* 0xbeb8aa492f2e7423 */ /* 0x000fe4000001002e */
[----:B------:R-:W-:Y:S01]  /*8420*/  FFMA.FTZ R44, R209, R44, -0.24046532809734344482 ;  /* 0xbe763c8bd12c7423 */ /* 0x000fe2000001002c */
[----:B------:R-:W-:Y:S01]  /*8430*/  LDS.64 R58, [R3+0x1000] ;  /* 0x00100000033a7984 */ /* 0x000fe20000000a00 */
[----:B------:R-:W-:Y:S02]  /*8440*/  FFMA.FTZ R14, R45, R14, 0.48089820146560668945 ;  /* 0x3ef6384a2d0e7423 */ /* 0x000fe4000001000e */
[----:B------:R-:W-:Y:S01]  /*8450*/  FFMA.FTZ R4, R13, R4, -0.72134751081466674805 ;  /* 0xbf38aa3b0d047423 */ /* 0x000fe20000010004 */
[----:B------:R-:W-:Y:S01]  /*8460*/  LDS.64 R64, [R3+0x1400] ;  /* 0x0014000003407984 */ /* 0x000fe20000000a00 */
[----:B------:R-:W-:-:S02]  /*8470*/  FFMA.FTZ R46, R47, R46, 0.48089820146560668945 ;  /* 0x3ef6384a2f2e7423 */ /* 0x000fc4000001002e */
[----:B------:R-:W-:Y:S01]  /*8480*/  FFMA.FTZ R44, R209, R44, 0.28857114911079406738 ;  /* 0x3e93bf99d12c7423 */ /* 0x000fe2000001002c */
[----:B------:R-:W-:Y:S01]  /*8490*/  LDS.64 R84, [R3+0x1800] ;  /* 0x0018000003547984 */ /* 0x000fe20000000a00 */
[----:B------:R-:W-:Y:S02]  /*84a0*/  FFMA.FTZ R14, R45, R14, -0.72134751081466674805 ;  /* 0xbf38aa3b2d0e7423 */ /* 0x000fe4000001000e */
[----:B------:R-:W-:Y:S01]  /*84b0*/  FMUL R4, R13, R4 ;  /* 0x000000040d047220 */ /* 0x000fe20000400000 */
[----:B------:R-:W-:Y:S01]  /*84c0*/  LDS.64 R86, [R3+0x1c00] ;  /* 0x001c000003567984 */ /* 0x000fe20000000a00 */
[----:B------:R-:W-:Y:S02]  /*84d0*/  FFMA.FTZ R46, R47, R46, -0.72134751081466674805 ;  /* 0xbf38aa3b2f2e7423 */ /* 0x000fe4000001002e */
[----:B------:R-:W-:Y:S02]  /*84e0*/  FFMA.FTZ R44, R209, R44, -0.36067417263984680176 ;  /* 0xbeb8aa49d12c7423 */ /* 0x000fe4000001002c */
[----:B------:R-:W-:-:S02]  /*84f0*/  FMUL R14, R45, R14 ;  /* 0x0000000e2d0e7220 */ /* 0x000fc40000400000 */
[----:B------:R-:W-:Y:S02]  /*8500*/  FMUL R4, R13, R4 ;  /* 0x000000040d047220 */ /* 0x000fe40000400000 */
[----:B------:R-:W-:Y:S02]  /*8510*/  FMUL R46, R47, R46 ;  /* 0x0000002e2f2e7220 */ /* 0x000fe40000400000 */
[----:B------:R-:W-:Y:S02]  /*8520*/  FFMA.FTZ R44, R209, R44, 0.48089820146560668945 ;  /* 0x3ef6384ad12c7423 */ /* 0x000fe4000001002c */
[----:B------:R-:W-:Y:S02]  /*8530*/  FMUL R14, R45, R14 ;  /* 0x0000000e2d0e7220 */ /* 0x000fe40000400000 */
[----:B------:R-:W-:Y:S02]  /*8540*/  FFMA.FTZ R4, R13, 1.4426950216293334961, R4 ;  /* 0x3fb8aa3b0d047823 */ /* 0x000fe40000010004 */
[----:B------:R-:W-:-:S02]  /*8550*/  FADD R13, R102, -1 ;  /* 0xbf800000660d7421 */ /* 0x000fc40000000000 */
[----:B------:R-:W-:Y:S02]  /*8560*/  FMUL R46, R47, R46 ;  /* 0x0000002e2f2e7220 */ /* 0x000fe40000400000 */
[----:B------:R-:W-:Y:S02]  /*8570*/  FFMA.FTZ R44, R209, R44, -0.72134751081466674805 ;  /* 0xbf38aa3bd12c7423 */ /* 0x000fe4000001002c */
[----:B------:R-:W-:Y:S02]  /*8580*/  FFMA.FTZ R14, R45, 1.4426950216293334961, R14 ;  /* 0x3fb8aa3b2d0e7823 */ /* 0x000fe4000001000e */
[----:B------:R-:W-:Y:S02]  /*8590*/  FADD R205, R205, R4 ;  /* 0x00000004cdcd7221 */ /* 0x000fe40000000000 */
[----:B------:R-:W-:Y:S02]  /*85a0*/  FADD R45, R100, -1 ;  /* 0xbf800000642d7421 */ /* 0x000fe40000000000 */
[----:B------:R-:W-:-:S02]  /*85b0*/  FFMA.FTZ R4, R13, R2, -0.16845393180847167969 ;  /* 0xbe2c7f300d047423 */ /* 0x000fc40000010002 */
[----:B------:R-:W-:Y:S02]  /*85c0*/  FFMA.FTZ R47, R47, 1.4426950216293334961, R46 ;  /* 0x3fb8aa3b2f2f7823 */ /* 0x000fe4000001002e */
[----:B------:R-:W-:Y:S02]  /*85d0*/  FMUL R44, R209, R44 ;  /* 0x0000002cd12c7220 */ /* 0x000fe40000400000 */
[----:B------:R-:W-:Y:S02]  /*85e0*/  FADD R223, R223, R14 ;  /* 0x0000000edfdf7221 */ /* 0x000fe40000000000 */
[----:B------:R-:W-:Y:S02]  /*85f0*/  FFMA.FTZ R14, R45, R2, -0.16845393180847167969 ;  /* 0xbe2c7f302d0e7423 */ /* 0x000fe40000010002 */
[----:B------:R-:W-:Y:S02]  /*8600*/  FFMA.FTZ R4, R13, R4, 0.1716887056827545166 ;  /* 0x3e2fcf2a0d047423 */ /* 0x000fe40000010004 */
[----:B------:R-:W-:-:S02]  /*8610*/  FADD R222, R222, R47 ;  /* 0x0000002fdede7221 */ /* 0x000fc40000000000 */
[----:B------:R-:W-:Y:S02]  /*8620*/  FMUL R44, R209, R44 ;  /* 0x0000002cd12c7220 */ /* 0x000fe40000400000 */
[----:B------:R-:W-:Y:S02]  /*8630*/  @P0 IMAD.MOV.U32 R47, RZ, RZ, 0x7f800000 ;  /* 0x7f800000ff2f0424 */ /* 0x000fe400078e00ff */
[----:B------:R-:W-:Y:S02]  /*8640*/  FFMA.FTZ R14, R45, R14, 0.1716887056827545166 ;  /* 0x3e2fcf2a2d0e7423 */ /* 0x000fe4000001000e */
[----:B------:R-:W-:Y:S02]  /*8650*/  FFMA.FTZ R4, R13, R4, -0.17900948226451873779 ;  /* 0xbe374e430d047423 */ /* 0x000fe40000010004 */
[----:B------:R-:W-:Y:S02]  /*8660*/  FFMA.FTZ R44, R209, 1.4426950216293334961, R44 ;  /* 0x3fb8aa3bd12c7823 */ /* 0x000fe4000001002c */
[----:B------:R-:W-:-:S02]  /*8670*/  @P0 FFMA.FTZ R205, R22, R47, +INF ;  /* 0x7f80000016cd0423 */ /* 0x000fc4000001002f */
[----:B------:R-:W-:Y:S02]  /*8680*/  FFMA.FTZ R14, R45, R14, -0.17900948226451873779 ;  /* 0xbe374e432d0e7423 */ /* 0x000fe4000001000e */
[----:B------:R-:W-:Y:S02]  /*8690*/  FFMA.FTZ R4, R13, R4, 0.20512372255325317383 ;  /* 0x3e520bf40d047423 */ /* 0x000fe40000010004 */
[----:B------:R-:W-:Y:S02]  /*86a0*/  @P3 IMAD.MOV.U32 R22, RZ, RZ, 0x7f800000 ;  /* 0x7f800000ff163424 */ /* 0x000fe400078e00ff */
[----:B0-----:R-:W-:Y:S01]  /*86b0*/  IMAD.IADD R106, R17, 0x1, -R106 ;  /* 0x00000001116a7824 */ /* 0x001fe200078e0a6a */
[----:B------:R-:W-:Y:S01]  /*86c0*/  FSETP.NEU.AND P0, PT, R19, RZ, PT ;  /* 0x000000ff1300720b */ /* 0x000fe20003f0d000 */
[----:B------:R-:W-:Y:S01]  /*86d0*/  FADD R23, R23, R44 ;  /* 0x0000002c17177221 */ /* 0x000fe20000000000 */
[----:B------:R-:W-:Y:S01]  /*86e0*/  LDS.64 R46, [R3+0x400] ;  /* 0x00040000032e7984 */ /* 0x000fe20000000a00 */
[----:B------:R-:W-:-:S02]  /*86f0*/  FFMA.FTZ R14, R45, R14, 0.20512372255325317383 ;  /* 0x3e520bf42d0e7423 */ /* 0x000fc4000001000e */
[----:B------:R-:W-:Y:S02]  /*8700*/  FFMA.FTZ R4, R13, R4, -0.24046532809734344482 ;  /* 0xbe763c8b0d047423 */ /* 0x000fe40000010004 */
[----:B------:R-:W-:Y:S02]  /*8710*/  @P3 FFMA.FTZ R23, R19, R22, +INF ;  /* 0x7f80000013173423 */ /* 0x000fe40000010016 */
[----:B------:R-:W-:Y:S02]  /*8720*/  FADD R19, R106, -1 ;  /* 0xbf8000006a137421 */ /* 0x000fe40000000000 */
[----:B------:R-:W-:Y:S02]  /*8730*/  FADD R61, R204, -1 ;  /* 0xbf800000cc3d7421 */ /* 0x000fe40000000000 */
[----:B------:R-:W-:Y:S02]  /*8740*/  FFMA.FTZ R14, R45, R14, -0.24046532809734344482 ;  /* 0xbe763c8b2d0e7423 */ /* 0x000fe4000001000e */
[----:B------:R-:W-:-:S02]  /*8750*/  FFMA.FTZ R4, R13, R4, 0.28857114911079406738 ;  /* 0x3e93bf990d047423 */ /* 0x000fc40000010004 */
[-C--:B------:R-:W-:Y:S01]  /*8760*/  FFMA.FTZ R22, R19, R2.reuse, -0.16845393180847167969 ;  /* 0xbe2c7f3013167423 */ /* 0x080fe20000010002 */
[----:B------:R-:W-:Y:S01]  /*8770*/  @P6 MOV R44, 0x7f800000 ;  /* 0x7f800000002c6802 */ /* 0x000fe20000000f00 */
[----:B------:R-:W-:Y:S02]  /*8780*/  FFMA.FTZ R2, R61, R2, -0.16845393180847167969 ;  /* 0xbe2c7f303d027423 */ /* 0x000fe40000010002 */
[----:B------:R-:W-:Y:S02]  /*8790*/  FFMA.FTZ R14, R45, R14, 0.28857114911079406738 ;  /* 0x3e93bf992d0e7423 */ /* 0x000fe4000001000e */
[----:B------:R-:W-:Y:S02]  /*87a0*/  FFMA.FTZ R4, R13, R4, -0.36067417263984680176 ;  /* 0xbeb8aa490d047423 */ /* 0x000fe40000010004 */
[----:B------:R-:W-:Y:S02]  /*87b0*/  FFMA.FTZ R2, R61, R2, 0.1716887056827545166 ;  /* 0x3e2fcf2a3d027423 */ /* 0x000fe40000010002 */
[----:B------:R-:W-:Y:S01]  /*87c0*/  @P6 FFMA.FTZ R223, R15, R44, +INF ;  /* 0x7f8000000fdf6423 */ /* 0x000fe2000001002c */
[----:B------:R-:W-:Y:S01]  /*87d0*/  @P4 MOV R44, 0x7f800000 ;  /* 0x7f800000002c4802 */ /* 0x000fe20000000f00 */
[----:B------:R-:W-:-:S02]  /*87e0*/  FFMA.FTZ R14, R45, R14, -0.36067417263984680176 ;  /* 0xbeb8aa492d0e7423 */ /* 0x000fc4000001000e */
[----:B------:R-:W-:Y:S02]  /*87f0*/  FFMA.FTZ R4, R13, R4, 0.48089820146560668945 ;  /* 0x3ef6384a0d047423 */ /* 0x000fe40000010004 */
[----:B------:R-:W-:Y:S02]  /*8800*/  FFMA.FTZ R2, R61, R2, -0.17900948226451873779 ;  /* 0xbe374e433d027423 */ /* 0x000fe40000010002 */
[----:B------:R-:W-:Y:S02]  /*8810*/  FFMA.FTZ R14, R45, R14, 0.48089820146560668945 ;  /* 0x3ef6384a2d0e7423 */ /* 0x000fe4000001000e */
[----:B------:R-:W-:Y:S02]  /*8820*/  FFMA.FTZ R4, R13, R4, -0.72134751081466674805 ;  /* 0xbf38aa3b0d047423 */ /* 0x000fe40000010004 */
[----:B------:R-:W-:Y:S01]  /*8830*/  @P4 FFMA.FTZ R222, R21, R44, +INF ;  /* 0x7f80000015de4423 */ /* 0x000fe2000001002c */
[----:B------:R-:W-:Y:S01]  /*8840*/  ISETP.GE.U32.AND P4, PT, R18, 0x7f800000, PT ;  /* 0x7f8000001200780c */ /* 0x000fe20003f86070 */
[----:B------:R-:W-:Y:S01]  /*8850*/  FFMA.FTZ R2, R61, R2, 0.20512372255325317383 ;  /* 0x3e520bf43d027423 */ /* 0x000fe20000010002 */
[----:B------:R-:W-:Y:S01]  /*8860*/  ISETP.GE.U32.AND P3, PT, R20, 0x7f800000, PT ;  /* 0x7f8000001400780c */ /* 0x000fe20003f66070 */
[----:B------:R-:W-:-:S02]  /*8870*/  FFMA.FTZ R14, R45, R14, -0.72134751081466674805 ;  /* 0xbf38aa3b2d0e7423 */ /* 0x000fc4000001000e */
[----:B------:R-:W-:Y:S02]  /*8880*/  FMUL R4, R13, R4 ;  /* 0x000000040d047220 */ /* 0x000fe40000400000 */
[----:B------:R-:W-:Y:S02]  /*8890*/  FFMA.FTZ R2, R61, R2, -0.24046532809734344482 ;  /* 0xbe763c8b3d027423 */ /* 0x000fe40000010002 */
[----:B------:R-:W-:Y:S02]  /*88a0*/  FMUL R14, R45, R14 ;  /* 0x0000000e2d0e7220 */ /* 0x000fe40000400000 */
[----:B------:R-:W-:Y:S02]  /*88b0*/  FMUL R4, R13, R4 ;  /* 0x000000040d047220 */ /* 0x000fe40000400000 */
[----:B------:R-:W-:Y:S02]  /*88c0*/  FFMA.FTZ R2, R61, R2, 0.28857114911079406738 ;  /* 0x3e93bf993d027423 */ /* 0x000fe40000010002 */
[----:B------:R-:W-:-:S02]  /*88d0*/  FMUL R14, R45, R14 ;  /* 0x0000000e2d0e7220 */ /* 0x000fc40000400000 */
[----:B------:R-:W-:Y:S02]  /*88e0*/  FFMA.FTZ R13, R13, 1.4426950216293334961, R4 ;  /* 0x3fb8aa3b0d0d7823 */ /* 0x000fe40000010004 */
[----:B------:R-:W-:Y:S01]  /*88f0*/  FFMA.FTZ R2, R61, R2, -0.36067417263984680176 ;  /* 0xbeb8aa493d027423 */ /* 0x000fe20000010002 */
[----:B------:R-:W-:Y:S01]  /*8900*/  @P4 MOV R15, 0x7f800000 ;  /* 0x7f800000000f4802 */ /* 0x000fe20000000f00 */
[----:B------:R-:W-:Y:S02]  /*8910*/  FFMA.FTZ R14, R45, 1.4426950216293334961, R14 ;  /* 0x3fb8aa3b2d0e7823 */ /* 0x000fe4000001000e */
[----:B------:R-:W-:Y:S02]  /*8920*/  FADD R228, R228, R13 ;  /* 0x0000000de4e47221 */ /* 0x000fe40000000000 */
[----:B------:R-:W-:Y:S02]  /*8930*/  @P3 IMAD.MOV.U32 R13, RZ, RZ, 0x7f800000 ;  /* 0x7f800000ff0d3424 */ /* 0x000fe400078e00ff */
[----:B------:R-:W-:-:S02]  /*8940*/  FFMA.FTZ R2, R61, R2, 0.48089820146560668945 ;  /* 0x3ef6384a3d027423 */ /* 0x000fc40000010002 */
[----:B------:R-:W-:Y:S02]  /*8950*/  FADD R229, R229, R14 ;  /* 0x0000000ee5e57221 */ /* 0x000fe40000000000 */
[----:B------:R-:W-:Y:S01]  /*8960*/  @P3 FFMA.FTZ R228, R20, R13, +INF ;  /* 0x7f80000014e43423 */ /* 0x000fe2000001000d */
[----:B------:R-:W-:Y:S01]  /*8970*/  LOP3.LUT R13, R3, 0x8, RZ, 0x3c, !PT ;  /* 0x00000008030d7812 */ /* 0x000fe200078e3cff */
[----:B------:R-:W-:Y:S01]  /*8980*/  @P4 FFMA.FTZ R229, R18, R15, +INF ;  /* 0x7f80000012e54423 */ /* 0x000fe2000001000f */
[----:B------:R-:W-:Y:S01]  /*8990*/  ISETP.GE.U32.AND P4, PT, R16, 0x7f800000, PT ;  /* 0x7f8000001000780c */ /* 0x000fe20003f86070 */
[C---:B------:R-:W-:Y:S01]  /*89a0*/  FFMA.FTZ R2, R61.reuse, R2, -0.72134751081466674805 ;  /* 0xbf38aa3b3d027423 */ /* 0x040fe20000010002 */
[----:B------:R-:W0:Y:S03]  /*89b0*/  LDS.64 R14, [R3] ;  /* 0x00000000030e7984 */ /* 0x000e260000000a00 */
[C---:B------:R-:W-:Y:S01]  /*89c0*/  FMUL R2, R61.reuse, R2 ;  /* 0x000000023d027220 */ /* 0x040fe20000400000 */
[----:B------:R-:W2:Y:S03]  /*89d0*/  LDS.64 R44, [R13] ;  /* 0x000000000d2c7984 */ /* 0x000ea60000000a00 */
[C---:B------:R-:W-:Y:S01]  /*89e0*/  FMUL R2, R61.reuse, R2 ;  /* 0x000000023d027220 */ /* 0x040fe20000400000 */
[----:B------:R-:W3:Y:S04]  /*89f0*/  LDS.64 R48, [R13+0x400] ;  /* 0x000400000d307984 */ /* 0x000ee80000000a00 */
[----:B------:R-:W4:Y:S01]  /*8a00*/  LDS.64 R52, [R13+0x800] ;  /* 0x000800000d347984 */ /* 0x000f220000000a00 */
[----:B------:R-:W-:Y:S01]  /*8a10*/  FFMA.FTZ R2, R61, 1.4426950216293334961, R2 ;  /* 0x3fb8aa3b3d027823 */ /* 0x000fe20000010002 */
[----:B------:R-:W-:-:S02]  /*8a20*/  @P4 MOV R89, 0x7f800000 ;  /* 0x7f80000000594802 */ /* 0x000fc40000000f00 */
[----:B------:R-:W5:Y:S04]  /*8a30*/  LDS.64 R56, [R13+0xc00] ;  /* 0x000c00000d387984 */ /* 0x000f680000000a00 */
[----:B------:R-:W1:Y:S01]  /*8a40*/  LDS.64 R60, [R13+0x1000] ;  /* 0x001000000d3c7984 */ /* 0x000e620000000a00 */
[----:B------:R-:W-:-:S03]  /*8a50*/  FADD R2, R231, R2 ;  /* 0x00000002e7027221 */ /* 0x000fc60000000000 */
[----:B------:R-:W1:Y:S01]  /*8a60*/  LDS.64 R62, [R13+0x1400] ;  /* 0x001400000d3e7984 */ /* 0x000e620000000a00 */
[----:B------:R-:W-:-:S03]  /*8a70*/  @P4 FFMA.FTZ R2, R16, R89, +INF ;  /* 0x7f80000010024423 */ /* 0x000fc60000010059 */
[----:B------:R-:W1:Y:S04]  /*8a80*/  LDS.64 R66, [R13+0x1800] ;  /* 0x001800000d427984 */ /* 0x000e680000000a00 */
[----:B------:R-:W1:Y:S01]  /*8a90*/  LDS.64 R88, [R13+0x1c00] ;  /* 0x001c00000d587984 */ /* 0x000e620000000a00 */
[----:B------:R-:W-:-:S04]  /*8aa0*/  FFMA.FTZ R22, R19, R22, 0.1716887056827545166 ;  /* 0x3e2fcf2a13167423 */ /* 0x000fc80000010016 */
[C---:B------:R-:W-:Y:S01]  /*8ab0*/  FFMA.FTZ R22, R19.reuse, R22, -0.17900948226451873779 ;  /* 0xbe374e4313167423 */ /* 0x040fe20000010016 */
[----:B0-----:R0:W-:Y:S04]  /*8ac0*/  STG.E.U16 [R24.64], R14 ;  /* 0x0000000e18007986 */ /* 0x0011e8000c101504 */
[----:B--2---:R2:W-:Y:S04]  /*8ad0*/  STG.E.U16 [R150.64], R44 ;  /* 0x0000002c96007986 */ /* 0x0045e8000c101504 */
[----:B------:R-:W-:Y:S01]  /*8ae0*/  STG.E.U16 [R160.64], R46 ;  /* 0x0000002ea0007986 */ /* 0x000fe2000c101504 */
[----:B------:R-:W-:-:S03]  /*8af0*/  FFMA.FTZ R22, R19, R22, 0.20512372255325317383 ;  /* 0x3e520bf413167423 */ /* 0x000fc60000010016 */
[----:B---3--:R3:W-:Y:S04]  /*8b00*/  STG.E.U16 [R124.64], R48 ;  /* 0x000000307c007986 */ /* 0x0087e8000c101504 */
[----:B------:R0:W-:Y:S04]  /*8b10*/  STG.E.U16 [R28.64], R50 ;  /* 0x000000321c007986 */ /* 0x0001e8000c101504 */
[----:B----4-:R4:W-:Y:S04]  /*8b20*/  STG.E.U16 [R156.64], R52 ;  /* 0x000000349c007986 */ /* 0x0109e8000c101504 */
[----:B------:R1:W-:Y:S01]  /*8b30*/  STG.E.U16 [R164.64], R54 ;  /* 0x00000036a4007986 */ /* 0x0003e2000c101504 */
[----:B------:R-:W-:-:S03]  /*8b40*/  FFMA.FTZ R22, R19, R22, -0.24046532809734344482 ;  /* 0xbe763c8b13167423 */ /* 0x000fc60000010016 */
[----:B-----5:R5:W-:Y:S01]  /*8b50*/  STG.E.U16 [R168.64], R56 ;  /* 0x00000038a8007986 */ /* 0x020be2000c101504 */
[----:B0-----:R-:W-:-:S03]  /*8b60*/  PRMT R14, R14, 0x7632, R14 ;  /* 0x000076320e0e7816 */ /* 0x001fc6000000000e */
[----:B------:R0:W-:Y:S01]  /*8b70*/  STG.E.U16 [R126.64], R58 ;  /* 0x0000003a7e007986 */ /* 0x0001e2000c101504 */
[----:B--2---:R-:W-:-:S03]  /*8b80*/  PRMT R44, R44, 0x7632, R44 ;  /* 0x000076322c2c7816 */ /* 0x004fc6000000002c */
[----:B-1----:R1:W-:Y:S01]  /*8b90*/  STG.E.U16 [R172.64], R60 ;  /* 0x0000003cac007986 */ /* 0x0023e2000c101504 */
[----:B------:R-:W-:-:S03]  /*8ba0*/  PRMT R91, R46, 0x7632, R91 ;  /* 0x000076322e5b7816 */ /* 0x000fc6000000005b */
[----:B------:R2:W-:Y:S01]  /*8bb0*/  STG.E.U16 [R128.64], R64 ;  /* 0x0000004080007986 */ /* 0x0005e2000c101504 */
[----:B------:R-:W-:-:S03]  /*8bc0*/  FFMA.FTZ R22, R19, R22, 0.28857114911079406738 ;  /* 0x3e93bf9913167423 */ /* 0x000fc60000010016 */
[----:B------:R0:W-:Y:S01]  /*8bd0*/  STG.E.U16 [R176.64], R62 ;  /* 0x0000003eb0007986 */ /* 0x0001e2000c101504 */
[----:B---3--:R-:W-:-:S03]  /*8be0*/  PRMT R48, R48, 0x7632, R48 ;  /* 0x0000763230307816 */ /* 0x008fc60000000030 */
[----:B------:R3:W-:Y:S01]  /*8bf0*/  STG.E.U16 [R130.64], R84 ;  /* 0x0000005482007986 */ /* 0x0007e2000c101504 */
[----:B------:R-:W-:-:S03]  /*8c00*/  PRMT R50, R50, 0x7632, R50 ;  /* 0x0000763232327816 */ /* 0x000fc60000000032 */
[----:B------:R0:W-:Y:S01]  /*8c10*/  STG.E.U16 [R180.64], R66 ;  /* 0x00000042b4007986 */ /* 0x0001e2000c101504 */
[----:B----4-:R-:W-:-:S03]  /*8c20*/  PRMT R52, R52, 0x7632, R52 ;  /* 0x0000763234347816 */ /* 0x010fc60000000034 */
[----:B------:R4:W-:Y:S01]  /*8c30*/  STG.E.U16 [R132.64], R86 ;  /* 0x0000005684007986 */ /* 0x0009e2000c101504 */
[----:B------:R-:W-:-:S03]  /*8c40*/  PRMT R54, R54, 0x7632, R54 ;  /* 0x0000763236367816 */ /* 0x000fc60000000036 */
[----:B------:R2:W-:Y:S01]  /*8c50*/  STG.E.U16 [R138.64], R88 ;  /* 0x000000588a007986 */ /* 0x0005e2000c101504 */
[----:B------:R-:W-:Y:S01]  /*8c60*/  FFMA.FTZ R22, R19, R22, -0.36067417263984680176 ;  /* 0xbeb8aa4913167423 */ /* 0x000fe20000010016 */
[----:B-----5:R-:W-:Y:S02]  /*8c70*/  PRMT R56, R56, 0x7632, R56 ;  /* 0x0000763238387816 */ /* 0x020fe40000000038 */
[----:B------:R5:W-:Y:S01]  /*8c80*/  STG.E.U16 [R136.64], R14 ;  /* 0x0000000e88007986 */ /* 0x000be2000c101504 */
[----:B0-----:R-:W-:-:S03]  /*8c90*/  PRMT R58, R58, 0x7632, R58 ;  /* 0x000076323a3a7816 */ /* 0x001fc6000000003a */
[----:B------:R-:W-:Y:S01]  /*8ca0*/  STG.E.U16 [R134.64], R44 ;  /* 0x0000002c86007986 */ /* 0x000fe2000c101504 */
[----:B-1----:R-:W-:-:S03]  /*8cb0*/  PRMT R60, R60, 0x7632, R60 ;  /* 0x000076323c3c7816 */ /* 0x002fc6000000003c */
[----:B------:R-:W-:Y:S01]  /*8cc0*/  STG.E.U16 [R182.64], R91 ;  /* 0x0000005bb6007986 */ /* 0x000fe2000c101504 */
[----:B--2---:R-:W-:-:S03]  /*8cd0*/  PRMT R64, R64, 0x7632, R64 ;  /* 0x0000763240407816 */ /* 0x004fc60000000040 */
[----:B------:R-:W-:Y:S01]  /*8ce0*/  STG.E.U16 [R178.64], R48 ;  /* 0x00000030b2007986 */ /* 0x000fe2000c101504 */
[----:B------:R-:W-:Y:S01]  /*8cf0*/  FFMA.FTZ R22, R19, R22, 0.48089820146560668945 ;  /* 0x3ef6384a13167423 */ /* 0x000fe20000010016 */
[----:B------:R-:W-:Y:S02]  /*8d00*/  PRMT R62, R62, 0x7632, R62 ;  /* 0x000076323e3e7816 */ /* 0x000fe4000000003e */
[----:B------:R-:W-:Y:S01]  /*8d10*/  STG.E.U16 [R174.64], R50 ;  /* 0x00000032ae007986 */ /* 0x000fe2000c101504 */
[----:B---3--:R-:W-:-:S03]  /*8d20*/  PRMT R84, R84, 0x7632, R84 ;  /* 0x0000763254547816 */ /* 0x008fc60000000054 */
[----:B------:R-:W-:Y:S01]  /*8d30*/  STG.E.U16 [R170.64], R52 ;  /* 0x00000034aa007986 */ /* 0x000fe2000c101504 */
[----:B------:R-:W-:-:S03]  /*8d40*/  PRMT R66, R66, 0x7632, R66 ;  /* 0x0000763242427816 */ /* 0x000fc60000000042 */
[----:B------:R-:W-:Y:S01]  /*8d50*/  STG.E.U16 [R166.64], R54 ;  /* 0x00000036a6007986 */ /* 0x000fe2000c101504 */
[----:B----4-:R-:W-:-:S03]  /*8d60*/  PRMT R86, R86, 0x7632, R86 ;  /* 0x0000763256567816 */ /* 0x010fc60000000056 */
[----:B------:R-:W-:Y:S01]  /*8d70*/  STG.E.U16 [R162.64], R56 ;  /* 0x00000038a2007986 */ /* 0x000fe2000c101504 */
[----:B------:R-:W-:Y:S01]  /*8d80*/  ISETP.GE.U32.AND P3, PT, R17, 0x7f800000, PT ;  /* 0x7f8000001100780c */ /* 0x000fe20003f66070 */
[----:B------:R-:W-:Y:S02]  /*8d90*/  FFMA.FTZ R22, R19, R22, -0.72134751081466674805 ;  /* 0xbf38aa3b13167423 */ /* 0x000fe40000010016 */
[----:B------:R-:W-:Y:S01]  /*8da0*/  STG.E.U16 [R158.64], R58 ;  /* 0x0000003a9e007986 */ /* 0x000fe2000c101504 */
[----:B------:R-:W-:-:S03]  /*8db0*/  PRMT R88, R88, 0x7632, R88 ;  /* 0x0000763258587816 */ /* 0x000fc60000000058 */
[----:B------:R-:W-:Y:S04]  /*8dc0*/  STG.E.U16 [R154.64], R60 ;  /* 0x0000003c9a007986 */ /* 0x000fe8000c101504 */
[----:B------:R-:W-:Y:S01]  /*8dd0*/  STG.E.U16 [R152.64], R64 ;  /* 0x0000004098007986 */ /* 0x000fe2000c101504 */
[----:B------:R-:W-:-:S03]  /*8de0*/  FMUL R22, R19, R22 ;  /* 0x0000001613167220 */ /* 0x000fc60000400000 */
[----:B------:R-:W-:Y:S04]  /*8df0*/  STG.E.U16 [R148.64], R62 ;  /* 0x0000003e94007986 */ /* 0x000fe8000c101504 */
[----:B------:R-:W-:Y:S04]  /*8e00*/  STG.E.U16 [R146.64], R84 ;  /* 0x0000005492007986 */ /* 0x000fe8000c101504 */
[----:B------:R-:W-:Y:S04]  /*8e10*/  STG.E.U16 [R140.64], R66 ;  /* 0x000000428c007986 */ /* 0x000fe8000c101504 */
[----:B------:R-:W-:Y:S01]  /*8e20*/  STG.E.U16 [R144.64], R86 ;  /* 0x0000005690007986 */ /* 0x000fe2000c101504 */
[----:B------:R-:W-:-:S03]  /*8e30*/  FMUL R22, R19, R22 ;  /* 0x0000001613167220 */ /* 0x000fc60000400000 */
[----:B------:R-:W-:Y:S04]  /*8e40*/  STG.E.U16 [R142.64], R88 ;  /* 0x000000588e007986 */ /* 0x000fe8000c101504 */
[----:B------:R0:W-:Y:S04]  /*8e50*/  STG.E.U16 [R114.64], R15 ;  /* 0x0000000f72007986 */ /* 0x0001e8000c101504 */
[----:B------:R1:W-:Y:S04]  /*8e60*/  STG.E.U16 [R96.64], R45 ;  /* 0x0000002d60007986 */ /* 0x0003e8000c101504 */
[----:B------:R2:W-:Y:S01]  /*8e70*/  STG.E.U16 [R92.64], R47 ;  /* 0x0000002f5c007986 */ /* 0x0005e2000c101504 */
[----:B------:R-:W-:-:S03]  /*8e80*/  FFMA.FTZ R230, R233, 1.1920928955078125e-07, R230 ;  /* 0x34000000e9e67823 */ /* 0x000fc600000100e6 */
[----:B------:R-:W-:Y:S01]  /*8e90*/  STG.E.U16 [R80.64], R49 ;  /* 0x0000003150007986 */ /* 0x000fe2000c101504 */
[----:B------:R-:W-:-:S03]  /*8ea0*/  FFMA.FTZ R19, R19, 1.4426950216293334961, R22 ;  /* 0x3fb8aa3b13137823 */ /* 0x000fc60000010016 */
[----:B------:R-:W-:Y:S01]  /*8eb0*/  STG.E.U16 [R76.64], R51 ;  /* 0x000000334c007986 */ /* 0x000fe2000c101504 */
[----:B------:R-:W-:-:S03]  /*8ec0*/  @P3 IMAD.MOV.U32 R4, RZ, RZ, 0x7f800000 ;  /* 0x7f800000ff043424 */ /* 0x000fc600078e00ff */
[----:B------:R-:W-:Y:S04]  /*8ed0*/  STG.E.U16 [R72.64], R53 ;  /* 0x0000003548007986 */ /* 0x000fe8000c101504 */
[----:B------:R-:W-:Y:S01]  /*8ee0*/  STG.E.U16 [R70.64], R55 ;  /* 0x0000003746007986 */ /* 0x000fe2000c101504 */
[----:B------:R-:W-:-:S03]  /*8ef0*/  FADD R19, R230, R19 ;  /* 0x00000013e6137221 */ /* 0x000fc60000000000 */
[----:B------:R-:W-:Y:S01]  /*8f00*/  STG.E.U16 [R68.64], R57 ;  /* 0x0000003944007986 */ /* 0x000fe2000c101504 */
[----:B------:R-:W-:-:S03]  /*8f10*/  @P3 FFMA.FTZ R19, R17, R4, +INF ;  /* 0x7f80000011133423 */ /* 0x000fc60000010004 */
[----:B------:R-:W-:Y:S01]  /*8f20*/  STG.E.U16 [R42.64], R59 ;  /* 0x0000003b2a007986 */ /* 0x000fe2000c101504 */
[----:B------:R-:W-:-:S03]  /*8f30*/  PRMT R3, R15, 0x7632, R3 ;  /* 0x000076320f037816 */ /* 0x000fc60000000003 */
[----:B------:R-:W-:Y:S01]  /*8f40*/  STG.E.U16 [R40.64], R61 ;  /* 0x0000003d28007986 */ /* 0x000fe2000c101504 */
[----:B------:R-:W-:-:S03]  /*8f50*/  FSEL R4, R23, -INF , P0 ;  /* 0xff80000017047808 */ /* 0x000fc60000000000 */
[----:B------:R-:W-:Y:S01]  /*8f60*/  STG.E.U16 [R38.64], R65 ;  /* 0x0000004126007986 */ /* 0x000fe2000c101504 */
[----:B------:R-:W-:-:S03]  /*8f70*/  PRMT R13, R45, 0x7632, R13 ;  /* 0x000076322d0d7816 */ /* 0x000fc6000000000d */
[----:B------:R-:W-:Y:S01]  /*8f80*/  STG.E.U16 [R36.64], R63 ;  /* 0x0000003f24007986 */ /* 0x000fe2000c101504 */
[----:B------:R-:W-:Y:S02]  /*8f90*/  FSETP.NEU.AND P4, PT, R20, RZ, PT ;  /* 0x000000ff1400720b */ /* 0x000fe40003f8d000 */
[----:B------:R-:W-:Y:S01]  /*8fa0*/  FSEL R223, R223, -INF , P1 ;  /* 0xff800000dfdf7808 */ /* 0x000fe20000800000 */
[----:B------:R-:W-:Y:S01]  /*8fb0*/  STG.E.U16 [R34.64], R85 ;  /* 0x0000005522007986 */ /* 0x000fe2000c101504 */
[----:B------:R-:W-:Y:S02]  /*8fc0*/  FSETP.NEU.AND P0, PT, R16, RZ, PT ;  /* 0x000000ff1000720b */ /* 0x000fe40003f0d000 */
[----:B-----5:R-:W-:Y:S01]  /*8fd0*/  PRMT R14, R47, 0x7632, R14 ;  /* 0x000076322f0e7816 */ /* 0x020fe2000000000e */
[----:B------:R-:W-:Y:S01]  /*8fe0*/  STG.E.U16 [R32.64], R67 ;  /* 0x0000004320007986 */ /* 0x000fe2000c101504 */
[----:B------:R-:W-:Y:S02]  /*8ff0*/  FSEL R20, R205, -INF , P2 ;  /* 0xff800000cd147808 */ /* 0x000fe40001000000 */
[----:B------:R-:W-:Y:S01]  /*9000*/  FSETP.NEU.AND P1, PT, R17, RZ, PT ;  /* 0x000000ff1100720b */ /* 0x000fe20003f2d000 */
[----:B------:R-:W-:Y:S01]  /*9010*/  STG.E.U16 [R30.64], R87 ;  /* 0x000000571e007986 */ /* 0x000fe2000c101504 */
[----:B------:R-:W-:-:S02]  /*9020*/  PRMT R16, R49, 0x7632, R16 ;  /* 0x0000763231107816 */ /* 0x000fc40000000010 */
[----:B------:R-:W-:Y:S01]  /*9030*/  FSETP.NEU.AND P2, PT, R18, RZ, PT ;  /* 0x000000ff1200720b */ /* 0x000fe20003f4d000 */
[----:B------:R-:W-:Y:S01]  /*9040*/  STG.E.U16 [R26.64], R89 ;  /* 0x000000591a007986 */ /* 0x000fe2000c101504 */
[----:B------:R-:W-:Y:S02]  /*9050*/  PRMT R17, R51, 0x7632, R17 ;  /* 0x0000763233117816 */ /* 0x000fe40000000011 */
[----:B------:R-:W-:Y:S01]  /*9060*/  PRMT R18, R53, 0x7632, R18 ;  /* 0x0000763235127816 */ /* 0x000fe20000000012 */
[----:B------:R3:W-:Y:S01]  /*9070*/  STG.E.U16 [R118.64], R3 ;  /* 0x0000000376007986 */ /* 0x0007e2000c101504 */
[----:B------:R-:W-:Y:S02]  /*9080*/  PRMT R100, R55, 0x7632, R100 ;  /* 0x0000763237647816 */ /* 0x000fe40000000064 */
[----:B0-----:R-:W-:Y:S01]  /*9090*/  PRMT R15, R57, 0x7632, R15 ;  /* 0x00007632390f7816 */ /* 0x001fe2000000000f */
[----:B------:R-:W-:Y:S01]  /*90a0*/  STG.E.U16 [R98.64], R13 ;  /* 0x0000000d62007986 */ /* 0x000fe2000c101504 */
[----:B------:R-:W-:-:S03]  /*90b0*/  PRMT R23, R59, 0x7632, R23 ;  /* 0x000076323b177816 */ /* 0x000fc60000000017 */
[----:B------:R-:W-:Y:S01]  /*90c0*/  STG.E.U16 [R94.64], R14 ;  /* 0x0000000e5e007986 */ /* 0x000fe2000c101504 */
[----:B-1----:R-:W-:-:S03]  /*90d0*/  PRMT R97, R61, 0x7632, R97 ;  /* 0x000076323d617816 */ /* 0x002fc60000000061 */
[----:B------:R-:W-:Y:S01]  /*90e0*/  STG.E.U16 [R82.64], R16 ;  /* 0x0000001052007986 */ /* 0x000fe2000c101504 */
[----:B------:R-:W-:-:S03]  /*90f0*/  PRMT R96, R65, 0x7632, R96 ;  /* 0x0000763241607816 */ /* 0x000fc60000000060 */
[----:B------:R-:W-:Y:S01]  /*9100*/  STG.E.U16 [R78.64], R17 ;  /* 0x000000114e007986 */ /* 0x000fe2000c101504 */
[----:B------:R-:W-:-:S03]  /*9110*/  PRMT R24, R63, 0x7632, R24 ;  /* 0x000076323f187816 */ /* 0x000fc60000000018 */
[----:B------:R-:W-:Y:S01]  /*9120*/  STG.E.U16 [R74.64], R18 ;  /* 0x000000124a007986 */ /* 0x000fe2000c101504 */
[----:B------:R-:W-:-:S03]  /*9130*/  PRMT R25, R85, 0x7632, R25 ;  /* 0x0000763255197816 */ /* 0x000fc60000000019 */
[----:B------:R-:W-:Y:S01]  /*9140*/  STG.E.U16 [R200.64], R100 ;  /* 0x00000064c8007986 */ /* 0x000fe2000c101504 */
[----:B--2---:R-:W-:-:S03]  /*9150*/  PRMT R93, R67, 0x7632, R93 ;  /* 0x00007632435d7816 */ /* 0x004fc6000000005d */
[----:B------:R-:W-:Y:S01]  /*9160*/  STG.E.U16 [R198.64], R15 ;  /* 0x0000000fc6007986 */ /* 0x000fe2000c101504 */
[----:B------:R-:W-:-:S03]  /*9170*/  PRMT R92, R87, 0x7632, R92 ;  /* 0x00007632575c7816 */ /* 0x000fc6000000005c */
[----:B------:R0:W-:Y:S01]  /*9180*/  STG.E.U16 [R196.64], R23 ;  /* 0x00000017c4007986 */ /* 0x0001e2000c101504 */
[----:B------:R-:W-:-:S03]  /*9190*/  PRMT R101, R89, 0x7632, R101 ;  /* 0x0000763259657816 */ /* 0x000fc60000000065 */
[----:B------:R1:W-:Y:S04]  /*91a0*/  STG.E.U16 [R194.64], R97 ;  /* 0x00000061c2007986 */ /* 0x0003e8000c101504 */
[----:B------:R1:W-:Y:S04]  /*91b0*/  STG.E.U16 [R192.64], R96 ;  /* 0x00000060c0007986 */ /* 0x0003e8000c101504 */
[----:B------:R1:W-:Y:S04]  /*91c0*/  STG.E.U16 [R190.64], R24 ;  /* 0x00000018be007986 */ /* 0x0003e8000c101504 */
[----:B------:R1:W-:Y:S04]  /*91d0*/  STG.E.U16 [R188.64], R25 ;  /* 0x00000019bc007986 */ /* 0x0003e8000c101504 */
[----:B------:R1:W-:Y:S04]  /*91e0*/  STG.E.U16 [R186.64], R93 ;  /* 0x0000005dba007986 */ /* 0x0003e8000c101504 */
[----:B------:R1:W-:Y:S04]  /*91f0*/  STG.E.U16 [R184.64], R92 ;  /* 0x0000005cb8007986 */ /* 0x0003e8000c101504 */
[----:B------:R1:W-:Y:S04]  /*9200*/  STG.E.U16 [R202.64], R101 ;  /* 0x00000065ca007986 */ /* 0x0003e8000c101504 */
[----:B------:R-:W-:Y:S01]  /*9210*/  BAR.SYNC.DEFER_BLOCKING 0x0 ;  /* 0x0000000000007b1d */ /* 0x000fe20000010000 */
[----:B------:R-:W-:-:S04]  /*9220*/  FSETP.NEU.AND P3, PT, R21, RZ, PT ;  /* 0x000000ff1500720b */ /* 0x000fc80003f6d000 */
[----:B---3--:R-:W-:Y:S01]  /*9230*/  FSEL R3, R222, -INF , P3 ;  /* 0xff800000de037808 */ /* 0x008fe20001800000 */
[----:B------:R-:W-:Y:S01]  /*9240*/  FFMA R22, R4, 0.69314718246459960938, R7 ;  /* 0x3f31721804167823 */ /* 0x000fe20000000007 */
[----:B------:R-:W-:Y:S02]  /*9250*/  FSEL R228, R228, -INF , P4 ;  /* 0xff800000e4e47808 */ /* 0x000fe40002000000 */
[----:B------:R-:W-:Y:S01]  /*9260*/  FSEL R229, R229, -INF , P2 ;  /* 0xff800000e5e57808 */ /* 0x000fe20001000000 */
[----:B0-----:R-:W-:Y:S01]  /*9270*/  FFMA R23, R3, 0.69314718246459960938, R8 ;  /* 0x3f31721803177823 */ /* 0x001fe20000000008 */
[----:B------:R-:W-:Y:S02]  /*9280*/  FSEL R4, R19, -INF , P1 ;  /* 0xff80000013047808 */ /* 0x000fe40000800000 */
[----:B------:R-:W-:Y:S01]  /*9290*/  FSEL R3, R2, -INF , P0 ;  /* 0xff80000002037808 */ /* 0x000fe20000000000 */
[----:B------:R-:W-:Y:S01]  /*92a0*/  FFMA R20, R20, 0.69314718246459960938, R5 ;  /* 0x3f31721814147823 */ /* 0x000fe20000000005 */
[----:B------:R-:W-:Y:S01]  /*92b0*/  LOP3.LUT R2, R235, 0x70, RZ, 0xc0, !PT ;  /* 0x00000070eb027812 */ /* 0x000fe200078ec0ff */
[----:B------:R-:W-:-:S02]  /*92c0*/  FFMA R21, R223, 0.69314718246459960938, R6 ;  /* 0x3f317218df157823 */ /* 0x000fc40000000006 */
[----:B------:R-:W-:Y:S02]  /*92d0*/  FFMA R228, R228, 0.69314718246459960938, R9 ;  /* 0x3f317218e4e47823 */ /* 0x000fe40000000009 */
[----:B------:R-:W-:Y:S02]  /*92e0*/  FFMA R229, R229, 0.69314718246459960938, R10 ;  /* 0x3f317218e5e57823 */ /* 0x000fe4000000000a */
[----:B------:R-:W-:Y:S02]  /*92f0*/  FFMA R230, R4, 0.69314718246459960938, R11 ;  /* 0x3f31721804e67823 */ /* 0x000fe4000000000b */
[----:B------:R-:W-:Y:S01]  /*9300*/  FFMA R231, R3, 0.69314718246459960938, R12 ;  /* 0x3f31721803e77823 */ /* 0x000fe2000000000c */
[----:B------:R1:W-:Y:S04]  /*9310*/  STS.128 [R2], R20 ;  /* 0x0000001402007388 */ /* 0x0003e80000000c00 */
[----:B------:R1:W-:Y:S04]  /*9320*/  STS.128 [R2+0x80], R228 ;  /* 0x000080e402007388 */ /* 0x0003e80000000c00 */
[----:B------:R-:W-:Y:S06]  /*9330*/  BAR.SYNC.DEFER_BLOCKING 0x0 ;  /* 0x0000000000007b1d */ /* 0x000fec0000010000 */
[----:B------:R-:W-:Y:S05]  /*9340*/  @P5 EXIT ;  /* 0x000000000000594d */ /* 0x000fea0003800000 */
[----:B-1----:R-:W0:Y:S01]  /*9350*/  LDS R7, [R0] ;  /* 0x0000000000077984 */ /* 0x002e220000000800 */
[----:B------:R-:W-:Y:S01]  /*9360*/  IMAD R2, R252, c[0x0][0x1cc], RZ ;  /* 0x00007300fc027a24 */ /* 0x000fe200078e02ff */
[C---:B------:R-:W-:Y:S01]  /*9370*/  SHF.L.U32 R6, R236.reuse, 0x2, RZ ;  /* 0x00000002ec067819 */ /* 0x040fe200000006ff */
[----:B------:R-:W-:-:S04]  /*9380*/  IMAD.HI R5, R236, 0x4, RZ ;  /* 0x00000004ec057827 */ /* 0x000fc800078e02ff */
[C---:B------:R-:W-:Y:S02]  /*9390*/  IMAD.SHL.U32 R3, R2.reuse, 0x4, RZ ;  /* 0x0000000402037824 */ /* 0x040fe400078e00ff */
[----:B------:R-:W-:-:S03]  /*93a0*/  IMAD.HI R4, R2, 0x4, RZ ;  /* 0x0000000402047827 */ /* 0x000fc600078e02ff */
[----:B------:R-:W-:-:S04]  /*93b0*/  IADD3 R2, P0, P1, R6, c[0x0][0x180], R3 ;  /* 0x0000600006027a10 */ /* 0x000fc8000791e003 */
[----:B------:R-:W-:-:S05]  /*93c0*/  IADD3.X R3, R5, c[0x0][0x184], R4, P0, P1 ;  /* 0x0000610005037a10 */ /* 0x000fca00007e2404 */
[----:B0-----:R-:W-:Y:S01]  /*93d0*/  STG.E [R2.64], R7 ;  /* 0x0000000702007986 */ /* 0x001fe2000c101904 */
[----:B------:R-:W-:Y:S05]  /*93e0*/  EXIT ;  /* 0x000000000000794d */ /* 0x000fea0003800000 */
.L_x_2:
[----:B------:R-:W-:-:S00]  /*93f0*/  BRA `(.L_x_2) ;  /* 0xfffffff000007947 */ /* 0x000fc0000383ffff */
[----:B------:R-:W-:-:S00]  /*9400*/  NOP ;  /* 0x0000000000007918 */ /* 0x000fc00000000000 */
[----:B------:R-:W-:-:S00]  /*9410*/  NOP ;  /* 0x0000000000007918 */ /* 0x000fc00000000000 */
[----:B------:R-:W-:-:S00]  /*9420*/  NOP ;  /* 0x0000000000007918 */ /* 0x000fc00000000000 */
[----:B------:R-:W-:-:S00]  /*9430*/  NOP ;  /* 0x0000000000007918 */ /* 0x000fc00000000000 */
[----:B------:R-:W-:-:S00]  /*9440*/  NOP ;  /* 0x0000000000007918 */ /* 0x000fc00000000000 */
[----:B------:R-:W-:-:S00]  /*9450*/  NOP ;  /* 0x0000000000007918 */ /* 0x000fc00000000000 */
[----:B------:R-:W-:-:S00]  /*9460*/  NOP ;  /* 0x0000000000007918 */ /* 0x000fc00000000000 */
[----:B------:R-:W-:-:S00]  /*9470*/  NOP ;  /* 0x0000000000007918 */ /* 0x000fc00000000000 */
.L_x_3:


//--------------------- .nv.global.init           --------------------------
	.section	.nv.global.init,"aw",@progbits
.nv.global.init:
	.type		_$_str,@object
	.size		_$_str,(.L_0 - _$_str)
_$_str:
        /*0000*/ 	.byte	0x5f, 0x5f, 0x43, 0x55, 0x44, 0x41, 0x5f, 0x46, 0x54, 0x5a, 0x00
.L_0:


//--------------------- .nv.shared.attn_fwd       --------------------------
	.section	.nv.shared.attn_fwd,"aw",@nobits
	.sectionflags	@""
	.align	16
